	.target	sm_100a

	.elftype	@"ET_EXEC"


//--------------------- .note.nv.tkinfo           --------------------------
	.section	.note.nv.tkinfo,"",@"SHT_NOTE"
	.sectionflags	@"SHF_NOTE_NV_TKINFO"
	.tkinfo
        /*0018*/ 	.word	0x00000002
        /*0030*/ 	.string	""
        /*0030*/ 	.string	"ptxas"
        /*0030*/ 	.string	"Cuda compilation tools, release 13.0, V13.0.88"
        /*0030*/ 	.string	"Build cuda_13.0.r13.0/compiler.36424714_0"
        /*0030*/ 	.string	"-arch sm_100a -m 64 "



//--------------------- .note.nv.cuinfo           --------------------------
	.section	.note.nv.cuinfo,"",@"SHT_NOTE"
	.sectionflags	@"SHF_NOTE_NV_CUINFO"
        /*0018*/ 	.short	0x0002
        /*001a*/ 	.short	0x0064
        /*001c*/ 	.short	0x0082
	.zero		2


//--------------------- .nv.info                  --------------------------
	.section	.nv.info,"",@"SHT_CUDA_INFO"
	.align	4


	//----- nvinfo : EIATTR_REGCOUNT
	.align		4
        /*0000*/ 	.byte	0x04, 0x2f
        /*0002*/ 	.short	(.L_19 - .L_18)
	.align		4
.L_18:
        /*0004*/ 	.word	index@(_ZN7cutlass13device_kernelINS_4conv6kernel13ConvUniversalINS1_16ConvProblemShapeILNS1_8OperatorE2ELi2EEENS1_10collective14CollectiveConvINS1_47MainloopSm100TmaUmmaWarpSpecializedImplicitGemmILS5_2ELi8ELi2ELi1ELi2EN4cute5tupleIJNSA_1CILi1EEESD_SD_EEEEENSB_IJNSC_ILi128EEENSB_IJNSC_ILi64EEEEEESI_EEENS_10bfloat16_tESK_NSA_8TiledMMAINSA_8MMA_AtomIJNSA_20SM100_MMA_F16BF16_SSISK_SK_fLi128ELi64ELNSA_4UMMA5MajorE1ELSP_1ELNSO_7ScaleInE0ELSQ_0EEEEEENSA_6LayoutISE_NSB_IJNSC_ILi0EEESU_SU_EEEEENSB_IJNSA_10UnderscoreESX_SX_EEEEENS7_6detail27Sm100ImplicitGemmTileTraitsINSA_13SM90_TMA_LOADENSA_14ComposedLayoutINSA_7SwizzleILi3ELi4ELi3EEENSA_18smem_ptr_flag_bitsILi16EEENST_INSB_IJSH_NSC_ILi8EEEEEENSB_IJSD_SH_EEEEEEEvEENS11_INSA_20SM90_TMA_LOAD_IM2COLES1C_vEEEENS_8epilogue10collective18CollectiveEpilogueINS1H_23Sm100TmaWarpSpecializedILi3ELi2ELi32ELb1ELb0EEEJSJ_NSB_IJNST_ISG_SD_EENST_INSC_ILi32EEESD_EEEEESK_NSB_IJlNSB_IJSD_llEEESU_EEESK_S1R_NS1H_6fusion15FusionCallbacksIS1L_NS1S_17LinearCombinationISK_fSK_fLNS_15FloatRoundStyleE2EEESJ_S1P_JEEENSA_5SM1004TMEM4LOAD26SM100_TMEM_LOAD_32dp32b32xES12_NS13_INS14_ILi2ELi4ELi3EEES17_NST_INSB_IJS18_S1N_EEENSB_IJS1N_SD_EEEEEEENSA_39AutoVectorizingCopyWithAssumedAlignmentILi128EEENSA_14SM90_TMA_STOREES26_S28_S28_EEEvvEEEEvNT_6ParamsE)
        /*0008*/ 	.word	0x0000007d


	//----- nvinfo : EIATTR_FRAME_SIZE
	.align		4
.L_19:
        /*000c*/ 	.byte	0x04, 0x11
        /*000e*/ 	.short	(.L_21 - .L_20)
	.align		4
.L_20:
        /*0010*/ 	.word	index@($__internal_2_$__cuda_sm10x_tcgen05_guardrail_trap_unallocated_columns_being_dealloced)
        /*0014*/ 	.word	0x00000008


	//----- nvinfo : EIATTR_FRAME_SIZE
	.align		4
.L_21:
        /*0018*/ 	.byte	0x04, 0x11
        /*001a*/ 	.short	(.L_23 - .L_22)
	.align		4
.L_22:
        /*001c*/ 	.word	index@($__internal_1_$__cuda_sm10x_tcgen05_guardrail_trap_phase_invalid_during_alloc)
        /*0020*/ 	.word	0x00000008


	//----- nvinfo : EIATTR_FRAME_SIZE
	.align		4
.L_23:
        /*0024*/ 	.byte	0x04, 0x11
        /*0026*/ 	.short	(.L_25 - .L_24)
	.align		4
.L_24:
        /*0028*/ 	.word	index@($__internal_0_$__cuda_sm10x_tcgen05_guardrail_trap_col_being_dealloced_not_returned_by_alloc)
        /*002c*/ 	.word	0x00000008


	//----- nvinfo : EIATTR_FRAME_SIZE
	.align		4
.L_25:
        /*0030*/ 	.byte	0x04, 0x11
        /*0032*/ 	.short	(.L_27 - .L_26)
	.align		4
.L_26:
        /*0034*/ 	.word	index@(_ZN7cutlass13device_kernelINS_4conv6kernel13ConvUniversalINS1_16ConvProblemShapeILNS1_8OperatorE2ELi2EEENS1_10collective14CollectiveConvINS1_47MainloopSm100TmaUmmaWarpSpecializedImplicitGemmILS5_2ELi8ELi2ELi1ELi2EN4cute5tupleIJNSA_1CILi1EEESD_SD_EEEEENSB_IJNSC_ILi128EEENSB_IJNSC_ILi64EEEEEESI_EEENS_10bfloat16_tESK_NSA_8TiledMMAINSA_8MMA_AtomIJNSA_20SM100_MMA_F16BF16_SSISK_SK_fLi128ELi64ELNSA_4UMMA5MajorE1ELSP_1ELNSO_7ScaleInE0ELSQ_0EEEEEENSA_6LayoutISE_NSB_IJNSC_ILi0EEESU_SU_EEEEENSB_IJNSA_10UnderscoreESX_SX_EEEEENS7_6detail27Sm100ImplicitGemmTileTraitsINSA_13SM90_TMA_LOADENSA_14ComposedLayoutINSA_7SwizzleILi3ELi4ELi3EEENSA_18smem_ptr_flag_bitsILi16EEENST_INSB_IJSH_NSC_ILi8EEEEEENSB_IJSD_SH_EEEEEEEvEENS11_INSA_20SM90_TMA_LOAD_IM2COLES1C_vEEEENS_8epilogue10collective18CollectiveEpilogueINS1H_23Sm100TmaWarpSpecializedILi3ELi2ELi32ELb1ELb0EEEJSJ_NSB_IJNST_ISG_SD_EENST_INSC_ILi32EEESD_EEEEESK_NSB_IJlNSB_IJSD_llEEESU_EEESK_S1R_NS1H_6fusion15FusionCallbacksIS1L_NS1S_17LinearCombinationISK_fSK_fLNS_15FloatRoundStyleE2EEESJ_S1P_JEEENSA_5SM1004TMEM4LOAD26SM100_TMEM_LOAD_32dp32b32xES12_NS13_INS14_ILi2ELi4ELi3EEES17_NST_INSB_IJS18_S1N_EEENSB_IJS1N_SD_EEEEEEENSA_39AutoVectorizingCopyWithAssumedAlignmentILi128EEENSA_14SM90_TMA_STOREES26_S28_S28_EEEvvEEEEvNT_6ParamsE)
        /*0038*/ 	.word	0x00000008


	//----- nvinfo : EIATTR_MIN_STACK_SIZE
	.align		4
.L_27:
        /*003c*/ 	.byte	0x04, 0x12
        /*003e*/ 	.short	(.L_29 - .L_28)
	.align		4
.L_28:
        /*0040*/ 	.word	index@(_ZN7cutlass13device_kernelINS_4conv6kernel13ConvUniversalINS1_16ConvProblemShapeILNS1_8OperatorE2ELi2EEENS1_10collective14CollectiveConvINS1_47MainloopSm100TmaUmmaWarpSpecializedImplicitGemmILS5_2ELi8ELi2ELi1ELi2EN4cute5tupleIJNSA_1CILi1EEESD_SD_EEEEENSB_IJNSC_ILi128EEENSB_IJNSC_ILi64EEEEEESI_EEENS_10bfloat16_tESK_NSA_8TiledMMAINSA_8MMA_AtomIJNSA_20SM100_MMA_F16BF16_SSISK_SK_fLi128ELi64ELNSA_4UMMA5MajorE1ELSP_1ELNSO_7ScaleInE0ELSQ_0EEEEEENSA_6LayoutISE_NSB_IJNSC_ILi0EEESU_SU_EEEEENSB_IJNSA_10UnderscoreESX_SX_EEEEENS7_6detail27Sm100ImplicitGemmTileTraitsINSA_13SM90_TMA_LOADENSA_14ComposedLayoutINSA_7SwizzleILi3ELi4ELi3EEENSA_18smem_ptr_flag_bitsILi16EEENST_INSB_IJSH_NSC_ILi8EEEEEENSB_IJSD_SH_EEEEEEEvEENS11_INSA_20SM90_TMA_LOAD_IM2COLES1C_vEEEENS_8epilogue10collective18CollectiveEpilogueINS1H_23Sm100TmaWarpSpecializedILi3ELi2ELi32ELb1ELb0EEEJSJ_NSB_IJNST_ISG_SD_EENST_INSC_ILi32EEESD_EEEEESK_NSB_IJlNSB_IJSD_llEEESU_EEESK_S1R_NS1H_6fusion15FusionCallbacksIS1L_NS1S_17LinearCombinationISK_fSK_fLNS_15FloatRoundStyleE2EEESJ_S1P_JEEENSA_5SM1004TMEM4LOAD26SM100_TMEM_LOAD_32dp32b32xES12_NS13_INS14_ILi2ELi4ELi3EEES17_NST_INSB_IJS18_S1N_EEENSB_IJS1N_SD_EEEEEEENSA_39AutoVectorizingCopyWithAssumedAlignmentILi128EEENSA_14SM90_TMA_STOREES26_S28_S28_EEEvvEEEEvNT_6ParamsE)
        /*0044*/ 	.word	0x00000008
.L_29:


//--------------------- .nv.compat                --------------------------
	.section	.nv.compat,"",@"SHT_CUDA_COMPAT_INFO"
	.align	4
        /*0000*/ 	.byte	0x02, 0x09, 0x01, 0x00, 0x02, 0x02, 0x02, 0x00, 0x02, 0x05, 0x05, 0x00, 0x03, 0x07, 0x01, 0x01
        /*0010*/ 	.byte	0x02, 0x03, 0x01, 0x00, 0x02, 0x06, 0x01, 0x00, 0x04, 0x0b, 0x08, 0x00, 0x09, 0x00, 0x00, 0x00
        /*0020*/ 	.byte	0x00, 0x00, 0x00, 0x00


//--------------------- .nv.info._ZN7cutlass13device_kernelINS_4conv6kernel13ConvUniversalINS1_16ConvProblemShapeILNS1_8OperatorE2ELi2EEENS1_10collective14CollectiveConvINS1_47MainloopSm100TmaUmmaWarpSpecializedImplicitGemmILS5_2ELi8ELi2ELi1ELi2EN4cute5tupleIJNSA_1CILi1EEESD_SD_EEEEENSB_IJNSC_ILi128EEENSB_IJNSC_ILi64EEEEEESI_EEENS_10bfloat16_tESK_NSA_8TiledMMAINSA_8MMA_AtomIJNSA_20SM100_MMA_F16BF16_SSISK_SK_fLi128ELi64ELNSA_4UMMA5MajorE1ELSP_1ELNSO_7ScaleInE0ELSQ_0EEEEEENSA_6LayoutISE_NSB_IJNSC_ILi0EEESU_SU_EEEEENSB_IJNSA_10UnderscoreESX_SX_EEEEENS7_6detail27Sm100ImplicitGemmTileTraitsINSA_13SM90_TMA_LOADENSA_14ComposedLayoutINSA_7SwizzleILi3ELi4ELi3EEENSA_18smem_ptr_flag_bitsILi16EEENST_INSB_IJSH_NSC_ILi8EEEEEENSB_IJSD_SH_EEEEEEEvEENS11_INSA_20SM90_TMA_LOAD_IM2COLES1C_vEEEENS_8epilogue10collective18CollectiveEpilogueINS1H_23Sm100TmaWarpSpecializedILi3ELi2ELi32ELb1ELb0EEEJSJ_NSB_IJNST_ISG_SD_EENST_INSC_ILi32EEESD_EEEEESK_NSB_IJlNSB_IJSD_llEEESU_EEESK_S1R_NS1H_6fusion15FusionCallbacksIS1L_NS1S_17LinearCombinationISK_fSK_fLNS_15FloatRoundStyleE2EEESJ_S1P_JEEENSA_5SM1004TMEM4LOAD26SM100_TMEM_LOAD_32dp32b32xES12_NS13_INS14_ILi2ELi4ELi3EEES17_NST_INSB_IJS18_S1N_EEENSB_IJS1N_SD_EEEEEEENSA_39AutoVectorizingCopyWithAssumedAlignmentILi128EEENSA_14SM90_TMA_STOREES26_S28_S28_EEEvvEEEEvNT_6ParamsE --------------------------
	.section	.nv.info._ZN7cutlass13device_kernelINS_4conv6kernel13ConvUniversalINS1_16ConvProblemShapeILNS1_8OperatorE2ELi2EEENS1_10collective14CollectiveConvINS1_47MainloopSm100TmaUmmaWarpSpecializedImplicitGemmILS5_2ELi8ELi2ELi1ELi2EN4cute5tupleIJNSA_1CILi1EEESD_SD_EEEEENSB_IJNSC_ILi128EEENSB_IJNSC_ILi64EEEEEESI_EEENS_10bfloat16_tESK_NSA_8TiledMMAINSA_8MMA_AtomIJNSA_20SM100_MMA_F16BF16_SSISK_SK_fLi128ELi64ELNSA_4UMMA5MajorE1ELSP_1ELNSO_7ScaleInE0ELSQ_0EEEEEENSA_6LayoutISE_NSB_IJNSC_ILi0EEESU_SU_EEEEENSB_IJNSA_10UnderscoreESX_SX_EEEEENS7_6detail27Sm100ImplicitGemmTileTraitsINSA_13SM90_TMA_LOADENSA_14ComposedLayoutINSA_7SwizzleILi3ELi4ELi3EEENSA_18smem_ptr_flag_bitsILi16EEENST_INSB_IJSH_NSC_ILi8EEEEEENSB_IJSD_SH_EEEEEEEvEENS11_INSA_20SM90_TMA_LOAD_IM2COLES1C_vEEEENS_8epilogue10collective18CollectiveEpilogueINS1H_23Sm100TmaWarpSpecializedILi3ELi2ELi32ELb1ELb0EEEJSJ_NSB_IJNST_ISG_SD_EENST_INSC_ILi32EEESD_EEEEESK_NSB_IJlNSB_IJSD_llEEESU_EEESK_S1R_NS1H_6fusion15FusionCallbacksIS1L_NS1S_17LinearCombinationISK_fSK_fLNS_15FloatRoundStyleE2EEESJ_S1P_JEEENSA_5SM1004TMEM4LOAD26SM100_TMEM_LOAD_32dp32b32xES12_NS13_INS14_ILi2ELi4ELi3EEES17_NST_INSB_IJS18_S1N_EEENSB_IJS1N_SD_EEEEEEENSA_39AutoVectorizingCopyWithAssumedAlignmentILi128EEENSA_14SM90_TMA_STOREES26_S28_S28_EEEvvEEEEvNT_6ParamsE,"",@"SHT_CUDA_INFO"
	.sectionflags	@""
	.align	4


	//----- nvinfo : EIATTR_CUDA_API_VERSION
	.align		4
        /*0000*/ 	.byte	0x04, 0x37
        /*0002*/ 	.short	(.L_31 - .L_30)
.L_30:
        /*0004*/ 	.word	0x00000082


	//----- nvinfo : EIATTR_KPARAM_INFO
	.align		4
.L_31:
        /*0008*/ 	.byte	0x04, 0x17
        /*000a*/ 	.short	(.L_33 - .L_32)
.L_32:
        /*000c*/ 	.word	0x00000000
        /*0010*/ 	.short	0x0000
        /*0012*/ 	.short	0x0000
        /*0014*/ 	.byte	0x00, 0xf0, 0x01, 0x20


	//----- nvinfo : EIATTR_AT_ENTRY_FRAGMENTS
	.align		4
.L_33:
        /*0018*/ 	.byte	0x04, 0x4f
        /*001a*/ 	.short	(.L_35 - .L_34)


	//   ....[0]....
.L_34:
        /*001c*/ 	.word	0x00000006


	//----- nvinfo : EIATTR_RESERVED_SMEM_USED
	.align		4
.L_35:
        /*0020*/ 	.byte	0x01, 0x41
	.zero		2


	//----- nvinfo : EIATTR_SPARSE_MMA_MASK
	.align		4
        /*0024*/ 	.byte	0x03, 0x50
        /*0026*/ 	.short	0x0000


	//----- nvinfo : EIATTR_TCGEN05_1CTA_USED
	.align		4
        /*0028*/ 	.byte	0x01, 0x51
	.zero		2


	//----- nvinfo : EIATTR_MAXREG_COUNT
	.align		4
        /*002c*/ 	.byte	0x03, 0x1b
        /*002e*/ 	.short	0x00ff


	//----- nvinfo : EIATTR_NUM_BARRIERS
	.align		4
        /*0030*/ 	.byte	0x02, 0x4c
        /*0032*/ 	.byte	0x07
	.zero		1


	//----- nvinfo : EIATTR_EXTERNS
	.align		4
        /*0034*/ 	.byte	0x04, 0x0f
        /*0036*/ 	.short	(.L_37 - .L_36)


	//   ....[0]....
	.align		4
.L_36:
        /*0038*/ 	.word	index@(__assertfail)


	//----- nvinfo : EIATTR_MERCURY_ISA_VERSION
	.align		4
.L_37:
        /*003c*/ 	.byte	0x03, 0x5f
        /*003e*/ 	.short	0x0101


	//----- nvinfo : EIATTR_INT_WARP_WIDE_INSTR_OFFSETS
	.align		4
        /*0040*/ 	.byte	0x04, 0x31
        /*0042*/ 	.short	(.L_39 - .L_38)


	//   ....[0]....
.L_38:
        /*0044*/ 	.word	0x00003f40


	//   ....[1]....
        /*0048*/ 	.word	0x00003f60


	//   ....[2]....
        /*004c*/ 	.word	0x00003f90


	//   ....[3]....
        /*0050*/ 	.word	0x00004f10


	//   ....[4]....
        /*0054*/ 	.word	0x00005020


	//   ....[5]....
        /*0058*/ 	.word	0x00005150


	//   ....[6]....
        /*005c*/ 	.word	0x00005240


	//----- nvinfo : EIATTR_COOP_GROUP_MASK_REGIDS
	.align		4
.L_39:
        /*0060*/ 	.byte	0x04, 0x29
        /*0062*/ 	.short	(.L_41 - .L_40)


	//   ....[0]....
.L_40:
        /*0064*/ 	.word	0xffffffff


	//   ....[1]....
        /*0068*/ 	.word	0xffffffff


	//   ....[2]....
        /*006c*/ 	.word	0xffffffff


	//   ....[3]....
        /*0070*/ 	.word	0xffffffff


	//   ....[4]....
        /*0074*/ 	.word	0xffffffff


	//   ....[5]....
        /*0078*/ 	.word	0xffffffff


	//   ....[6]....
        /*007c*/ 	.word	0xffffffff


	//   ....[7]....
        /*0080*/ 	.word	0xffffffff


	//   ....[8]....
        /*0084*/ 	.word	0xffffffff


	//   ....[9]....
        /*0088*/ 	.word	0xffffffff


	//   ....[10]....
        /*008c*/ 	.word	0xffffffff


	//   ....[11]....
        /*0090*/ 	.word	0xffffffff


	//----- nvinfo : EIATTR_COOP_GROUP_INSTR_OFFSETS
	.align		4
.L_41:
        /*0094*/ 	.byte	0x04, 0x28
        /*0096*/ 	.short	(.L_43 - .L_42)


	//   ....[0]....
.L_42:
        /*0098*/ 	.word	0x00000090


	//   ....[1]....
        /*009c*/ 	.word	0x00000520


	//   ....[2]....
        /*00a0*/ 	.word	0x00000710


	//   ....[3]....
        /*00a4*/ 	.word	0x00000890


	//   ....[4]....
        /*00a8*/ 	.word	0x00000990


	//   ....[5]....
        /*00ac*/ 	.word	0x00000ae0


	//   ....[6]....
        /*00b0*/ 	.word	0x000023d0


	//   ....[7]....
        /*00b4*/ 	.word	0x000032a0


	//   ....[8]....
        /*00b8*/ 	.word	0x000034b0


	//   ....[9]....
        /*00bc*/ 	.word	0x000034e0


	//   ....[10]....
        /*00c0*/ 	.word	0x00003e20


	//   ....[11]....
        /*00c4*/ 	.word	0x00004060


	//----- nvinfo : EIATTR_VRC_CTA_INIT_COUNT
	.align		4
.L_43:
        /*00c8*/ 	.byte	0x02, 0x4a
        /*00ca*/ 	.byte	0x80
	.zero		1


	//----- nvinfo : EIATTR_SYSCALL_OFFSETS
	.align		4
        /*00cc*/ 	.byte	0x04, 0x46
        /*00ce*/ 	.short	(.L_45 - .L_44)


	//   ....[0]....
.L_44:
        /*00d0*/ 	.word	0x00006380


	//   ....[1]....
        /*00d4*/ 	.word	0x00006470


	//   ....[2]....
        /*00d8*/ 	.word	0x00006c40


	//   ....[3]....
        /*00dc*/ 	.word	0x00007940


	//----- nvinfo : EIATTR_MBARRIER_INSTR_OFFSETS
	.align		4
.L_45:
        /*00e0*/ 	.byte	0x04, 0x39
        /*00e2*/ 	.short	(.L_47 - .L_46)


	//   ....[0]....
.L_46:
        /*00e4*/ 	.word	0x00000600
        /*00e8*/ 	.word	0x000000ff
        /*00ec*/ 	.word	0x00000000
        /*00f0*/ 	.short	0x0100
        /*00f2*/ 	.byte	0x04
	.zero		1


	//   ....[1]....
        /*00f4*/ 	.word	0x00000610
        /*00f8*/ 	.word	0x000000ff
        /*00fc*/ 	.word	0x00000040
        /*0100*/ 	.short	0x0100
        /*0102*/ 	.byte	0x04
	.zero		1


	//   ....[2]....
        /*0104*/ 	.word	0x00000620
        /*0108*/ 	.word	0x000000ff
        /*010c*/ 	.word	0x00000008
        /*0110*/ 	.short	0x0100
        /*0112*/ 	.byte	0x04
	.zero		1


	//   ....[3]....
        /*0114*/ 	.word	0x00000630
        /*0118*/ 	.word	0x000000ff
        /*011c*/ 	.word	0x00000048
        /*0120*/ 	.short	0x0100
        /*0122*/ 	.byte	0x04
	.zero		1


	//   ....[4]....
        /*0124*/ 	.word	0x00000640
        /*0128*/ 	.word	0x000000ff
        /*012c*/ 	.word	0x00000010
        /*0130*/ 	.short	0x0100
        /*0132*/ 	.byte	0x04
	.zero		1


	//   ....[5]....
        /*0134*/ 	.word	0x00000650
        /*0138*/ 	.word	0x000000ff
        /*013c*/ 	.word	0x00000050
        /*0140*/ 	.short	0x0100
        /*0142*/ 	.byte	0x04
	.zero		1


	//   ....[6]....
        /*0144*/ 	.word	0x00000660
        /*0148*/ 	.word	0x000000ff
        /*014c*/ 	.word	0x00000018
        /*0150*/ 	.short	0x0100
        /*0152*/ 	.byte	0x04
	.zero		1


	//   ....[7]....
        /*0154*/ 	.word	0x00000670
        /*0158*/ 	.word	0x000000ff
        /*015c*/ 	.word	0x00000058
        /*0160*/ 	.short	0x0100
        /*0162*/ 	.byte	0x04
	.zero		1


	//   ....[8]....
        /*0164*/ 	.word	0x00000680
        /*0168*/ 	.word	0x000000ff
        /*016c*/ 	.word	0x00000020
        /*0170*/ 	.short	0x0100
        /*0172*/ 	.byte	0x04
	.zero		1


	//   ....[9]....
        /*0174*/ 	.word	0x00000690
        /*0178*/ 	.word	0x000000ff
        /*017c*/ 	.word	0x00000060
        /*0180*/ 	.short	0x0100
        /*0182*/ 	.byte	0x04
	.zero		1


	//   ....[10]....
        /*0184*/ 	.word	0x000006a0
        /*0188*/ 	.word	0x000000ff
        /*018c*/ 	.word	0x00000028
        /*0190*/ 	.short	0x0100
        /*0192*/ 	.byte	0x04
	.zero		1


	//   ....[11]....
        /*0194*/ 	.word	0x000006b0
        /*0198*/ 	.word	0x000000ff
        /*019c*/ 	.word	0x00000068
        /*01a0*/ 	.short	0x0100
        /*01a2*/ 	.byte	0x04
	.zero		1


	//   ....[12]....
        /*01a4*/ 	.word	0x000006c0
        /*01a8*/ 	.word	0x000000ff
        /*01ac*/ 	.word	0x00000030
        /*01b0*/ 	.short	0x0100
        /*01b2*/ 	.byte	0x04
	.zero		1


	//   ....[13]....
        /*01b4*/ 	.word	0x000006d0
        /*01b8*/ 	.word	0x000000ff
        /*01bc*/ 	.word	0x00000070
        /*01c0*/ 	.short	0x0100
        /*01c2*/ 	.byte	0x04
	.zero		1


	//   ....[14]....
        /*01c4*/ 	.word	0x000006e0
        /*01c8*/ 	.word	0x000000ff
        /*01cc*/ 	.word	0x00000038
        /*01d0*/ 	.short	0x0100
        /*01d2*/ 	.byte	0x04
	.zero		1


	//   ....[15]....
        /*01d4*/ 	.word	0x000006f0
        /*01d8*/ 	.word	0x000000ff
        /*01dc*/ 	.word	0x00000078
        /*01e0*/ 	.short	0x0100
        /*01e2*/ 	.byte	0x04
	.zero		1


	//   ....[16]....
        /*01e4*/ 	.word	0x00000820
        /*01e8*/ 	.word	0x000000ff
        /*01ec*/ 	.word	0x00000080
        /*01f0*/ 	.short	0x0100
        /*01f2*/ 	.byte	0x04
	.zero		1


	//   ....[17]....
        /*01f4*/ 	.word	0x00000830
        /*01f8*/ 	.word	0x000000ff
        /*01fc*/ 	.word	0x00000098
        /*0200*/ 	.short	0x0100
        /*0202*/ 	.byte	0x04
	.zero		1


	//   ....[18]....
        /*0204*/ 	.word	0x00000840
        /*0208*/ 	.word	0x000000ff
        /*020c*/ 	.word	0x00000088
        /*0210*/ 	.short	0x0100
        /*0212*/ 	.byte	0x04
	.zero		1


	//   ....[19]....
        /*0214*/ 	.word	0x00000850
        /*0218*/ 	.word	0x000000ff
        /*021c*/ 	.word	0x000000a0
        /*0220*/ 	.short	0x0100
        /*0222*/ 	.byte	0x04
	.zero		1


	//   ....[20]....
        /*0224*/ 	.word	0x00000860
        /*0228*/ 	.word	0x000000ff
        /*022c*/ 	.word	0x00000090
        /*0230*/ 	.short	0x0100
        /*0232*/ 	.byte	0x04
	.zero		1


	//   ....[21]....
        /*0234*/ 	.word	0x00000870
        /*0238*/ 	.word	0x000000ff
        /*023c*/ 	.word	0x000000a8
        /*0240*/ 	.short	0x0100
        /*0242*/ 	.byte	0x04
	.zero		1


	//   ....[22]....
        /*0244*/ 	.word	0x00000960
        /*0248*/ 	.word	0x000000ff
        /*024c*/ 	.word	0x000000b0
        /*0250*/ 	.short	0x0100
        /*0252*/ 	.byte	0x06
	.zero		1


	//   ....[23]....
        /*0254*/ 	.word	0x00000970
        /*0258*/ 	.word	0x000000ff
        /*025c*/ 	.word	0x000000b8
        /*0260*/ 	.short	0x0100
        /*0262*/ 	.byte	0x06
	.zero		1


	//   ....[24]....
        /*0264*/ 	.word	0x00000ab0
        /*0268*/ 	.word	0x000000ff
        /*026c*/ 	.word	0x000000c0
        /*0270*/ 	.short	0x0100
        /*0272*/ 	.byte	0x06
	.zero		1


	//   ....[25]....
        /*0274*/ 	.word	0x00000ac0
        /*0278*/ 	.word	0x000000ff
        /*027c*/ 	.word	0x000000c8
        /*0280*/ 	.short	0x0100
        /*0282*/ 	.byte	0x06
	.zero		1


	//   ....[26]....
        /*0284*/ 	.word	0x00000c10
        /*0288*/ 	.word	0x000000ff
        /*028c*/ 	.word	0x000000d0
        /*0290*/ 	.short	0x0100
        /*0292*/ 	.byte	0x04
	.zero		1


	//   ....[27]....
        /*0294*/ 	.word	0x00000c20
        /*0298*/ 	.word	0x000000ff
        /*029c*/ 	.word	0x000000e0
        /*02a0*/ 	.short	0x0100
        /*02a2*/ 	.byte	0x04
	.zero		1


	//   ....[28]....
        /*02a4*/ 	.word	0x00000c30
        /*02a8*/ 	.word	0x000000ff
        /*02ac*/ 	.word	0x000000d8
        /*02b0*/ 	.short	0x0100
        /*02b2*/ 	.byte	0x04
	.zero		1


	//   ....[29]....
        /*02b4*/ 	.word	0x00000c40
        /*02b8*/ 	.word	0x000000ff
        /*02bc*/ 	.word	0x000000e8
        /*02c0*/ 	.short	0x0100
        /*02c2*/ 	.byte	0x04
	.zero		1


	//   ....[30]....
        /*02c4*/ 	.word	0x000017f0
        /*02c8*/ 	.word	0x000000ff
        /*02cc*/ 	.word	0x00000040
        /*02d0*/ 	.short	0x010a
        /*02d2*/ 	.byte	0x07
	.zero		1


	//   ....[31]....
        /*02d4*/ 	.word	0x00001b30
        /*02d8*/ 	.word	0x000000ff
        /*02dc*/ 	.word	0x00000040
        /*02e0*/ 	.short	0x010a
        /*02e2*/ 	.byte	0x21
	.zero		1


	//   ....[32]....
        /*02e4*/ 	.word	0x00001ca0
        /*02e8*/ 	.word	0x000000ff
        /*02ec*/ 	.word	0x00000040
        /*02f0*/ 	.short	0x010a
        /*02f2*/ 	.byte	0x08
	.zero		1


	//   ....[33]....
        /*02f4*/ 	.word	0x00001ec0
        /*02f8*/ 	.word	0x000000ff
        /*02fc*/ 	.word	0x000000b8
        /*0300*/ 	.short	0x0101
        /*0302*/ 	.byte	0x1d
	.zero		1


	//   ....[34]....
        /*0304*/ 	.word	0x00001ef0
        /*0308*/ 	.word	0x000000ff
        /*030c*/ 	.word	0x00000040
        /*0310*/ 	.short	0x010a
        /*0312*/ 	.byte	0x04
	.zero		1


	//   ....[35]....
        /*0314*/ 	.word	0x00002040
        /*0318*/ 	.word	0x000000ff
        /*031c*/ 	.word	0x00000040
        /*0320*/ 	.short	0x010a
        /*0322*/ 	.byte	0x19
	.zero		1


	//   ....[36]....
        /*0324*/ 	.word	0x000021b0
        /*0328*/ 	.word	0x000000ff
        /*032c*/ 	.word	0x00000040
        /*0330*/ 	.short	0x010a
        /*0332*/ 	.byte	0x08
	.zero		1


	//   ....[37]....
        /*0334*/ 	.word	0x000023e0
        /*0338*/ 	.word	0x000000ff
        /*033c*/ 	.word	0x000000c0
        /*0340*/ 	.short	0x010a
        /*0342*/ 	.byte	0x1d
	.zero		1


	//   ....[38]....
        /*0344*/ 	.word	0x000024a0
        /*0348*/ 	.word	0x000000ff
        /*034c*/ 	.word	0x00000000
        /*0350*/ 	.short	0x0101
        /*0352*/ 	.byte	0x04
	.zero		1


	//   ....[39]....
        /*0354*/ 	.word	0x00002a90
        /*0358*/ 	.word	0x000000ff
        /*035c*/ 	.word	0x00000000
        /*0360*/ 	.short	0x010a
        /*0362*/ 	.byte	0x04
	.zero		1


	//   ....[40]....
        /*0364*/ 	.word	0x00002b30
        /*0368*/ 	.word	0x000000ff
        /*036c*/ 	.word	0x00000000
        /*0370*/ 	.short	0x010a
        /*0372*/ 	.byte	0x05
	.zero		1


	//   ....[41]....
        /*0374*/ 	.word	0x00002bd0
        /*0378*/ 	.word	0x000000ff
        /*037c*/ 	.word	0x00000000
        /*0380*/ 	.short	0x010a
        /*0382*/ 	.byte	0x05
	.zero		1


	//   ....[42]....
        /*0384*/ 	.word	0x00002c70
        /*0388*/ 	.word	0x000000ff
        /*038c*/ 	.word	0x00000000
        /*0390*/ 	.short	0x010a
        /*0392*/ 	.byte	0x05
	.zero		1


	//   ....[43]....
        /*0394*/ 	.word	0x00002d10
        /*0398*/ 	.word	0x000000ff
        /*039c*/ 	.word	0x00000000
        /*03a0*/ 	.short	0x010a
        /*03a2*/ 	.byte	0x05
	.zero		1


	//   ....[44]....
        /*03a4*/ 	.word	0x00002db0
        /*03a8*/ 	.word	0x000000ff
        /*03ac*/ 	.word	0x00000000
        /*03b0*/ 	.short	0x010a
        /*03b2*/ 	.byte	0x05
	.zero		1


	//   ....[45]....
        /*03b4*/ 	.word	0x00002e50
        /*03b8*/ 	.word	0x000000ff
        /*03bc*/ 	.word	0x00000000
        /*03c0*/ 	.short	0x010a
        /*03c2*/ 	.byte	0x05
	.zero		1


	//   ....[46]....
        /*03c4*/ 	.word	0x00002f00
        /*03c8*/ 	.word	0x00000000
        /*03cc*/ 	.word	0x00000000
        /*03d0*/ 	.short	0x010a
        /*03d2*/ 	.byte	0xff
	.zero		1


	//   ....[47]....
        /*03d4*/ 	.word	0x00003050
        /*03d8*/ 	.word	0x000000ff
        /*03dc*/ 	.word	0x000000c8
        /*03e0*/ 	.short	0x010a
        /*03e2*/ 	.byte	0x04
	.zero		1


	//   ....[48]....
        /*03e4*/ 	.word	0x000030f0
        /*03e8*/ 	.word	0x000000ff
        /*03ec*/ 	.word	0x000000c0
        /*03f0*/ 	.short	0x010a
        /*03f2*/ 	.byte	0x04
	.zero		1


	//   ....[49]....
        /*03f4*/ 	.word	0x00003190
        /*03f8*/ 	.word	0x000000ff
        /*03fc*/ 	.word	0x00000000
        /*0400*/ 	.short	0x0101
        /*0402*/ 	.byte	0x05
	.zero		1


	//   ....[50]....
        /*0404*/ 	.word	0x000031d0
        /*0408*/ 	.word	0x000000ff
        /*040c*/ 	.word	0x000000c8
        /*0410*/ 	.short	0x0106
        /*0412*/ 	.byte	0x04
	.zero		1


	//   ....[51]....
        /*0414*/ 	.word	0x00003210
        /*0418*/ 	.word	0x00000000
        /*041c*/ 	.word	0x000000c8
        /*0420*/ 	.short	0x010a
        /*0422*/ 	.byte	0xff
	.zero		1


	//   ....[52]....
        /*0424*/ 	.word	0x00003760
        /*0428*/ 	.word	0x000000ff
        /*042c*/ 	.word	0x000000c0
        /*0430*/ 	.short	0x010a
        /*0432*/ 	.byte	0x15
	.zero		1


	//   ....[53]....
        /*0434*/ 	.word	0x00003810
        /*0438*/ 	.word	0x000000ff
        /*043c*/ 	.word	0x00000000
        /*0440*/ 	.short	0x0101
        /*0442*/ 	.byte	0x23
	.zero		1


	//   ....[54]....
        /*0444*/ 	.word	0x00003820
        /*0448*/ 	.word	0x000000ff
        /*044c*/ 	.word	0x000000e0
        /*0450*/ 	.short	0x010a
        /*0452*/ 	.byte	0x19
	.zero		1


	//   ....[55]....
        /*0454*/ 	.word	0x000038a0
        /*0458*/ 	.word	0x000000ff
        /*045c*/ 	.word	0x00000000
        /*0460*/ 	.short	0x010a
        /*0462*/ 	.byte	0x04
	.zero		1


	//   ....[56]....
        /*0464*/ 	.word	0x00003940
        /*0468*/ 	.word	0x000000ff
        /*046c*/ 	.word	0x00000000
        /*0470*/ 	.short	0x010a
        /*0472*/ 	.byte	0x11
	.zero		1


	//   ....[57]....
        /*0474*/ 	.word	0x00003a90
        /*0478*/ 	.word	0x000000ff
        /*047c*/ 	.word	0x00000000
        /*0480*/ 	.short	0x010a
        /*0482*/ 	.byte	0x04
	.zero		1


	//   ....[58]....
        /*0484*/ 	.word	0x00003d70
        /*0488*/ 	.word	0x000000ff
        /*048c*/ 	.word	0x00000000
        /*0490*/ 	.short	0x010a
        /*0492*/ 	.byte	0x04
	.zero		1


	//   ....[59]....
        /*0494*/ 	.word	0x00003e00
        /*0498*/ 	.word	0x000000ff
        /*049c*/ 	.word	0x00000000
        /*04a0*/ 	.short	0x010a
        /*04a2*/ 	.byte	0x04
	.zero		1


	//   ....[60]....
        /*04a4*/ 	.word	0x00004470
        /*04a8*/ 	.word	0x000000ff
        /*04ac*/ 	.word	0x000000c0
        /*04b0*/ 	.short	0x010a
        /*04b2*/ 	.byte	0x16
	.zero		1


	//   ....[61]....
        /*04b4*/ 	.word	0x00004500
        /*04b8*/ 	.word	0x000000ff
        /*04bc*/ 	.word	0x00000000
        /*04c0*/ 	.short	0x0101
        /*04c2*/ 	.byte	0x23
	.zero		1


	//   ....[62]....
        /*04c4*/ 	.word	0x00004a10
        /*04c8*/ 	.word	0x000000ff
        /*04cc*/ 	.word	0x000000b8
        /*04d0*/ 	.short	0x010a
        /*04d2*/ 	.byte	0x16
	.zero		1


	//   ....[63]....
        /*04d4*/ 	.word	0x00004ee0
        /*04d8*/ 	.word	0x000000ff
        /*04dc*/ 	.word	0x00000098
        /*04e0*/ 	.short	0x010a
        /*04e2*/ 	.byte	0x04
	.zero		1


	//   ....[64]....
        /*04e4*/ 	.word	0x000050c0
        /*04e8*/ 	.word	0x000000ff
        /*04ec*/ 	.word	0x00000080
        /*04f0*/ 	.short	0x010b
        /*04f2*/ 	.byte	0x04
	.zero		1


	//   ....[65]....
        /*04f4*/ 	.word	0x000050d0
        /*04f8*/ 	.word	0x000000ff
        /*04fc*/ 	.word	0x00000000
        /*0500*/ 	.short	0x0101
        /*0502*/ 	.byte	0x07
	.zero		1


	//   ....[66]....
        /*0504*/ 	.word	0x000050e0
        /*0508*/ 	.word	0x000000ff
        /*050c*/ 	.word	0x00000098
        /*0510*/ 	.short	0x010a
        /*0512*/ 	.byte	0x05
	.zero		1


	//   ....[67]....
        /*0514*/ 	.word	0x000052f0
        /*0518*/ 	.word	0x000000ff
        /*051c*/ 	.word	0x00000080
        /*0520*/ 	.short	0x010b
        /*0522*/ 	.byte	0x05
	.zero		1


	//   ....[68]....
        /*0524*/ 	.word	0x00005300
        /*0528*/ 	.word	0x000000ff
        /*052c*/ 	.word	0x00000000
        /*0530*/ 	.short	0x0101
        /*0532*/ 	.byte	0x04
	.zero		1


	//   ....[69]....
        /*0534*/ 	.word	0x00005350
        /*0538*/ 	.word	0x000000ff
        /*053c*/ 	.word	0x00000000
        /*0540*/ 	.short	0x010a
        /*0542*/ 	.byte	0x04
	.zero		1


	//   ....[70]....
        /*0544*/ 	.word	0x00005410
        /*0548*/ 	.word	0x00000002
        /*054c*/ 	.word	0x00000000
        /*0550*/ 	.short	0x010a
        /*0552*/ 	.byte	0xff
	.zero		1


	//   ....[71]....
        /*0554*/ 	.word	0x00005490
        /*0558*/ 	.word	0x00000000
        /*055c*/ 	.word	0x00000000
        /*0560*/ 	.short	0x010a
        /*0562*/ 	.byte	0xff
	.zero		1


	//   ....[72]....
        /*0564*/ 	.word	0x00005850
        /*0568*/ 	.word	0x000000ff
        /*056c*/ 	.word	0x000000c0
        /*0570*/ 	.short	0x010a
        /*0572*/ 	.byte	0x32
	.zero		1


	//   ....[73]....
        /*0574*/ 	.word	0x00005920
        /*0578*/ 	.word	0x000000ff
        /*057c*/ 	.word	0x00000000
        /*0580*/ 	.short	0x0101
        /*0582*/ 	.byte	0x04
	.zero		1


	//   ....[74]....
        /*0584*/ 	.word	0x00006900
        /*0588*/ 	.word	0x00000000
        /*058c*/ 	.word	0x00000080
        /*0590*/ 	.short	0x010a
        /*0592*/ 	.byte	0xff
	.zero		1


	//   ....[75]....
        /*0594*/ 	.word	0x00006910
        /*0598*/ 	.word	0x0000006a
        /*059c*/ 	.word	0x000000d0
        /*05a0*/ 	.short	0x010a
        /*05a2*/ 	.byte	0xff
	.zero		1


	//   ....[76]....
        /*05a4*/ 	.word	0x00006a10
        /*05a8*/ 	.word	0x00000000
        /*05ac*/ 	.word	0x00000080
        /*05b0*/ 	.short	0x010a
        /*05b2*/ 	.byte	0xff
	.zero		1


	//   ....[77]....
        /*05b4*/ 	.word	0x00006b20
        /*05b8*/ 	.word	0x0000006a
        /*05bc*/ 	.word	0x000000d0
        /*05c0*/ 	.short	0x010a
        /*05c2*/ 	.byte	0xff
	.zero		1


	//   ....[78]....
        /*05c4*/ 	.word	0x00007660
        /*05c8*/ 	.word	0x00000000
        /*05cc*/ 	.word	0x00000000
        /*05d0*/ 	.short	0x0101
        /*05d2*/ 	.byte	0xff
	.zero		1


	//   ....[79]....
        /*05d4*/ 	.word	0x000076b0
        /*05d8*/ 	.word	0x00000003
        /*05dc*/ 	.word	0x00000080
        /*05e0*/ 	.short	0x010a
        /*05e2*/ 	.byte	0xff
	.zero		1


	//   ....[80]....
        /*05e4*/ 	.word	0x00007780
        /*05e8*/ 	.word	0x00000003
        /*05ec*/ 	.word	0x00000080
        /*05f0*/ 	.short	0x010a
        /*05f2*/ 	.byte	0xff
	.zero		1


	//   ....[81]....
        /*05f4*/ 	.word	0x00007c50
        /*05f8*/ 	.word	0x000000ff
        /*05fc*/ 	.word	0x00000000
        /*0600*/ 	.short	0x0101
        /*0602*/ 	.byte	0x05
	.zero		1


	//   ....[82]....
        /*0604*/ 	.word	0x00008420
        /*0608*/ 	.word	0x00000002
        /*060c*/ 	.word	0x00000000
        /*0610*/ 	.short	0x0101
        /*0612*/ 	.byte	0xff
	.zero		1


	//   ....[83]....
        /*0614*/ 	.word	0x000086c0
        /*0618*/ 	.word	0x000000ff
        /*061c*/ 	.word	0x00000000
        /*0620*/ 	.short	0x0101
        /*0622*/ 	.byte	0x04
	.zero		1


	//   ....[84]....
        /*0624*/ 	.word	0x000086f0
        /*0628*/ 	.word	0x00000000
        /*062c*/ 	.word	0x00000040
        /*0630*/ 	.short	0x010a
        /*0632*/ 	.byte	0xff
	.zero		1


	//   ....[85]....
        /*0634*/ 	.word	0x00008750
        /*0638*/ 	.word	0x00000000
        /*063c*/ 	.word	0x00000040
        /*0640*/ 	.short	0x010a
        /*0642*/ 	.byte	0xff
	.zero		1


	//   ....[86]....
        /*0644*/ 	.word	0x000087b0
        /*0648*/ 	.word	0x00000000
        /*064c*/ 	.word	0x000000c0
        /*0650*/ 	.short	0x010a
        /*0652*/ 	.byte	0xff
	.zero		1


	//   ....[87]....
        /*0654*/ 	.word	0x00008810
        /*0658*/ 	.word	0x00000000
        /*065c*/ 	.word	0x00000000
        /*0660*/ 	.short	0x010a
        /*0662*/ 	.byte	0xff
	.zero		1


	//   ....[88]....
        /*0664*/ 	.word	0x00008870
        /*0668*/ 	.word	0x00000000
        /*066c*/ 	.word	0x00000000
        /*0670*/ 	.short	0x010a
        /*0672*/ 	.byte	0xff
	.zero		1


	//   ....[89]....
        /*0674*/ 	.word	0x000088d0
        /*0678*/ 	.word	0x00000000
        /*067c*/ 	.word	0x00000000
        /*0680*/ 	.short	0x010a
        /*0682*/ 	.byte	0xff
	.zero		1


	//   ....[90]....
        /*0684*/ 	.word	0x00008930
        /*0688*/ 	.word	0x00000000
        /*068c*/ 	.word	0x00000000
        /*0690*/ 	.short	0x010a
        /*0692*/ 	.byte	0xff
	.zero		1


	//   ....[91]....
        /*0694*/ 	.word	0x00008990
        /*0698*/ 	.word	0x00000000
        /*069c*/ 	.word	0x00000000
        /*06a0*/ 	.short	0x010a
        /*06a2*/ 	.byte	0xff
	.zero		1


	//   ....[92]....
        /*06a4*/ 	.word	0x000089f0
        /*06a8*/ 	.word	0x00000000
        /*06ac*/ 	.word	0x00000000
        /*06b0*/ 	.short	0x010a
        /*06b2*/ 	.byte	0xff
	.zero		1


	//   ....[93]....
        /*06b4*/ 	.word	0x00008a50
        /*06b8*/ 	.word	0x00000000
        /*06bc*/ 	.word	0x00000000
        /*06c0*/ 	.short	0x010a
        /*06c2*/ 	.byte	0xff
	.zero		1


	//   ....[94]....
        /*06c4*/ 	.word	0x00008ab0
        /*06c8*/ 	.word	0x00000004
        /*06cc*/ 	.word	0x000000c8
        /*06d0*/ 	.short	0x010a
        /*06d2*/ 	.byte	0xff
	.zero		1


	//   ....[95]....
        /*06d4*/ 	.word	0x00008b10
        /*06d8*/ 	.word	0x00000004
        /*06dc*/ 	.word	0x000000c0
        /*06e0*/ 	.short	0x010a
        /*06e2*/ 	.byte	0xff
	.zero		1


	//   ....[96]....
        /*06e4*/ 	.word	0x00008b70
        /*06e8*/ 	.word	0x00000000
        /*06ec*/ 	.word	0x000000c0
        /*06f0*/ 	.short	0x010a
        /*06f2*/ 	.byte	0xff
	.zero		1


	//   ....[97]....
        /*06f4*/ 	.word	0x00008bd0
        /*06f8*/ 	.word	0x00000000
        /*06fc*/ 	.word	0x000000e0
        /*0700*/ 	.short	0x010a
        /*0702*/ 	.byte	0xff
	.zero		1


	//   ....[98]....
        /*0704*/ 	.word	0x00008c30
        /*0708*/ 	.word	0x00000000
        /*070c*/ 	.word	0x00000000
        /*0710*/ 	.short	0x010a
        /*0712*/ 	.byte	0xff
	.zero		1


	//   ....[99]....
        /*0714*/ 	.word	0x00008c90
        /*0718*/ 	.word	0x00000000
        /*071c*/ 	.word	0x00000000
        /*0720*/ 	.short	0x010a
        /*0722*/ 	.byte	0xff
	.zero		1


	//   ....[100]....
        /*0724*/ 	.word	0x00008cf0
        /*0728*/ 	.word	0x00000000
        /*072c*/ 	.word	0x00000000
        /*0730*/ 	.short	0x010a
        /*0732*/ 	.byte	0xff
	.zero		1


	//   ....[101]....
        /*0734*/ 	.word	0x00008d50
        /*0738*/ 	.word	0x00000000
        /*073c*/ 	.word	0x000000c0
        /*0740*/ 	.short	0x010a
        /*0742*/ 	.byte	0xff
	.zero		1


	//   ....[102]....
        /*0744*/ 	.word	0x00008db0
        /*0748*/ 	.word	0x00000009
        /*074c*/ 	.word	0x000000b8
        /*0750*/ 	.short	0x010a
        /*0752*/ 	.byte	0xff
	.zero		1


	//   ....[103]....
        /*0754*/ 	.word	0x00008e10
        /*0758*/ 	.word	0x00000000
        /*075c*/ 	.word	0x00000098
        /*0760*/ 	.short	0x010a
        /*0762*/ 	.byte	0xff
	.zero		1


	//   ....[104]....
        /*0764*/ 	.word	0x00008e70
        /*0768*/ 	.word	0x00000000
        /*076c*/ 	.word	0x00000098
        /*0770*/ 	.short	0x010a
        /*0772*/ 	.byte	0xff
	.zero		1


	//   ....[105]....
        /*0774*/ 	.word	0x00008ed0
        /*0778*/ 	.word	0x00000000
        /*077c*/ 	.word	0x00000000
        /*0780*/ 	.short	0x010a
        /*0782*/ 	.byte	0xff
	.zero		1


	//   ....[106]....
        /*0784*/ 	.word	0x00008f20
        /*0788*/ 	.word	0x00000002
        /*078c*/ 	.word	0x00000000
        /*0790*/ 	.short	0x010a
        /*0792*/ 	.byte	0xff
	.zero		1


	//   ....[107]....
        /*0794*/ 	.word	0x00008f80
        /*0798*/ 	.word	0x00000000
        /*079c*/ 	.word	0x000000c0
        /*07a0*/ 	.short	0x010a
        /*07a2*/ 	.byte	0xff
	.zero		1


	//   ....[108]....
        /*07a4*/ 	.word	0x00008fd0
        /*07a8*/ 	.word	0x00000000
        /*07ac*/ 	.word	0x00000080
        /*07b0*/ 	.short	0x010a
        /*07b2*/ 	.byte	0xff
	.zero		1


	//   ....[109]....
        /*07b4*/ 	.word	0x00009020
        /*07b8*/ 	.word	0x0000006a
        /*07bc*/ 	.word	0x000000d0
        /*07c0*/ 	.short	0x010a
        /*07c2*/ 	.byte	0xff
	.zero		1


	//   ....[110]....
        /*07c4*/ 	.word	0x00009070
        /*07c8*/ 	.word	0x00000003
        /*07cc*/ 	.word	0x00000080
        /*07d0*/ 	.short	0x010a
        /*07d2*/ 	.byte	0xff
	.zero		1


	//----- nvinfo : EIATTR_NUM_MBARRIERS
	.align		4
.L_47:
        /*07d4*/ 	.byte	0x03, 0x38
        /*07d6*/ 	.short	0x001e


	//----- nvinfo : EIATTR_EXIT_INSTR_OFFSETS
	.align		4
        /*07d8*/ 	.byte	0x04, 0x1c
        /*07da*/ 	.short	(.L_49 - .L_48)


	//   ....[0]....
.L_48:
        /*07dc*/ 	.word	0x00002f30


	//   ....[1]....
        /*07e0*/ 	.word	0x000031e0


	//   ....[2]....
        /*07e4*/ 	.word	0x00003240


	//   ....[3]....
        /*07e8*/ 	.word	0x00004070


	//   ....[4]....
        /*07ec*/ 	.word	0x000054c0


	//   ....[5]....
        /*07f0*/ 	.word	0x00005500


	//   ....[6]....
        /*07f4*/ 	.word	0x000085a0


	//   ....[7]....
        /*07f8*/ 	.word	0x00008620


	//   ....[8]....
        /*07fc*/ 	.word	0x00008650


	//   ....[9]....
        /*0800*/ 	.word	0x000086d0


	//----- nvinfo : EIATTR_MAX_THREADS
	.align		4
.L_49:
        /*0804*/ 	.byte	0x04, 0x05
        /*0806*/ 	.short	(.L_51 - .L_50)
.L_50:
        /*0808*/ 	.word	0x00000100
        /*080c*/ 	.word	0x00000001
        /*0810*/ 	.word	0x00000001


	//----- nvinfo : EIATTR_CRS_STACK_SIZE
	.align		4
.L_51:
        /*0814*/ 	.byte	0x04, 0x1e
        /*0816*/ 	.short	(.L_53 - .L_52)
.L_52:
        /*0818*/ 	.word	0x00000000


	//----- nvinfo : EIATTR_CBANK_PARAM_SIZE
	.align		4
.L_53:
        /*081c*/ 	.byte	0x03, 0x19
        /*081e*/ 	.short	0x0800


	//----- nvinfo : EIATTR_PARAM_CBANK
	.align		4
        /*0820*/ 	.byte	0x04, 0x0a
        /*0822*/ 	.short	(.L_55 - .L_54)
	.align		4
.L_54:
        /*0824*/ 	.word	index@(.nv.constant0._ZN7cutlass13device_kernelINS_4conv6kernel13ConvUniversalINS1_16ConvProblemShapeILNS1_8OperatorE2ELi2EEENS1_10collective14CollectiveConvINS1_47MainloopSm100TmaUmmaWarpSpecializedImplicitGemmILS5_2ELi8ELi2ELi1ELi2EN4cute5tupleIJNSA_1CILi1EEESD_SD_EEEEENSB_IJNSC_ILi128EEENSB_IJNSC_ILi64EEEEEESI_EEENS_10bfloat16_tESK_NSA_8TiledMMAINSA_8MMA_AtomIJNSA_20SM100_MMA_F16BF16_SSISK_SK_fLi128ELi64ELNSA_4UMMA5MajorE1ELSP_1ELNSO_7ScaleInE0ELSQ_0EEEEEENSA_6LayoutISE_NSB_IJNSC_ILi0EEESU_SU_EEEEENSB_IJNSA_10UnderscoreESX_SX_EEEEENS7_6detail27Sm100ImplicitGemmTileTraitsINSA_13SM90_TMA_LOADENSA_14ComposedLayoutINSA_7SwizzleILi3ELi4ELi3EEENSA_18smem_ptr_flag_bitsILi16EEENST_INSB_IJSH_NSC_ILi8EEEEEENSB_IJSD_SH_EEEEEEEvEENS11_INSA_20SM90_TMA_LOAD_IM2COLES1C_vEEEENS_8epilogue10collective18CollectiveEpilogueINS1H_23Sm100TmaWarpSpecializedILi3ELi2ELi32ELb1ELb0EEEJSJ_NSB_IJNST_ISG_SD_EENST_INSC_ILi32EEESD_EEEEESK_NSB_IJlNSB_IJSD_llEEESU_EEESK_S1R_NS1H_6fusion15FusionCallbacksIS1L_NS1S_17LinearCombinationISK_fSK_fLNS_15FloatRoundStyleE2EEESJ_S1P_JEEENSA_5SM1004TMEM4LOAD26SM100_TMEM_LOAD_32dp32b32xES12_NS13_INS14_ILi2ELi4ELi3EEES17_NST_INSB_IJS18_S1N_EEENSB_IJS1N_SD_EEEEEEENSA_39AutoVectorizingCopyWithAssumedAlignmentILi128EEENSA_14SM90_TMA_STOREES26_S28_S28_EEEvvEEEEvNT_6ParamsE)
        /*0828*/ 	.short	0x0380
        /*082a*/ 	.short	0x0800


	//----- nvinfo : EIATTR_SW_WAR
	.align		4
.L_55:
        /*082c*/ 	.byte	0x04, 0x36
        /*082e*/ 	.short	(.L_57 - .L_56)
.L_56:
        /*0830*/ 	.word	0x00000008
.L_57:


//--------------------- .nv.callgraph             --------------------------
	.section	.nv.callgraph,"",@"SHT_CUDA_CALLGRAPH"
	.align	4
	.sectionentsize	8
	.align		4
        /*0000*/ 	.word	0x00000000
	.align		4
        /*0004*/ 	.word	0xffffffff
	.align		4
        /*0008*/ 	.word	index@(_ZN7cutlass13device_kernelINS_4conv6kernel13ConvUniversalINS1_16ConvProblemShapeILNS1_8OperatorE2ELi2EEENS1_10collective14CollectiveConvINS1_47MainloopSm100TmaUmmaWarpSpecializedImplicitGemmILS5_2ELi8ELi2ELi1ELi2EN4cute5tupleIJNSA_1CILi1EEESD_SD_EEEEENSB_IJNSC_ILi128EEENSB_IJNSC_ILi64EEEEEESI_EEENS_10bfloat16_tESK_NSA_8TiledMMAINSA_8MMA_AtomIJNSA_20SM100_MMA_F16BF16_SSISK_SK_fLi128ELi64ELNSA_4UMMA5MajorE1ELSP_1ELNSO_7ScaleInE0ELSQ_0EEEEEENSA_6LayoutISE_NSB_IJNSC_ILi0EEESU_SU_EEEEENSB_IJNSA_10UnderscoreESX_SX_EEEEENS7_6detail27Sm100ImplicitGemmTileTraitsINSA_13SM90_TMA_LOADENSA_14ComposedLayoutINSA_7SwizzleILi3ELi4ELi3EEENSA_18smem_ptr_flag_bitsILi16EEENST_INSB_IJSH_NSC_ILi8EEEEEENSB_IJSD_SH_EEEEEEEvEENS11_INSA_20SM90_TMA_LOAD_IM2COLES1C_vEEEENS_8epilogue10collective18CollectiveEpilogueINS1H_23Sm100TmaWarpSpecializedILi3ELi2ELi32ELb1ELb0EEEJSJ_NSB_IJNST_ISG_SD_EENST_INSC_ILi32EEESD_EEEEESK_NSB_IJlNSB_IJSD_llEEESU_EEESK_S1R_NS1H_6fusion15FusionCallbacksIS1L_NS1S_17LinearCombinationISK_fSK_fLNS_15FloatRoundStyleE2EEESJ_S1P_JEEENSA_5SM1004TMEM4LOAD26SM100_TMEM_LOAD_32dp32b32xES12_NS13_INS14_ILi2ELi4ELi3EEES17_NST_INSB_IJS18_S1N_EEENSB_IJS1N_SD_EEEEEEENSA_39AutoVectorizingCopyWithAssumedAlignmentILi128EEENSA_14SM90_TMA_STOREES26_S28_S28_EEEvvEEEEvNT_6ParamsE)
	.align		4
        /*000c*/ 	.word	index@(__assertfail)
	.align		4
        /*0010*/ 	.word	0x00000000
	.align		4
        /*0014*/ 	.word	0xfffffffe
	.align		4
        /*0018*/ 	.word	0x00000000
	.align		4
        /*001c*/ 	.word	0xfffffffd
	.align		4
        /*0020*/ 	.word	0x00000000
	.align		4
        /*0024*/ 	.word	0xfffffffc


//--------------------- .nv.constant4             --------------------------
	.section	.nv.constant4,"a",@progbits
	.align	8
	.align		8
.nv.constant4:
        /*0000*/ 	.dword	__assertfail
	.align		8
        /*0008*/ 	.dword	__unnamed_1
	.align		8
        /*0010*/ 	.dword	__unnamed_2
	.align		8
        /*0018*/ 	.dword	_ZN39_INTERNAL_2093311a_4_k_cu_c6d0f3ff_33334cuda3std3__45__cpo5beginE
	.align		8
        /*0020*/ 	.dword	_ZN39_INTERNAL_2093311a_4_k_cu_c6d0f3ff_33334cuda3std3__45__cpo3endE
	.align		8
        /*0028*/ 	.dword	_ZN39_INTERNAL_2093311a_4_k_cu_c6d0f3ff_33334cuda3std3__45__cpo6cbeginE
	.align		8
        /*0030*/ 	.dword	_ZN39_INTERNAL_2093311a_4_k_cu_c6d0f3ff_33334cuda3std3__45__cpo4cendE
	.align		8
        /*0038*/ 	.dword	_ZN39_INTERNAL_2093311a_4_k_cu_c6d0f3ff_33334cuda3std3__441_GLOBAL__N__2093311a_4_k_cu_c6d0f3ff_33336ignoreE
	.align		8
        /*0040*/ 	.dword	_ZN39_INTERNAL_2093311a_4_k_cu_c6d0f3ff_33334cuda3std3__419piecewise_constructE
	.align		8
        /*0048*/ 	.dword	_ZN39_INTERNAL_2093311a_4_k_cu_c6d0f3ff_33334cuda3std3__48in_placeE
	.align		8
        /*0050*/ 	.dword	_ZN39_INTERNAL_2093311a_4_k_cu_c6d0f3ff_33334cuda3std6ranges3__45__cpo4swapE
	.align		8
        /*0058*/ 	.dword	_ZN39_INTERNAL_2093311a_4_k_cu_c6d0f3ff_33334cuda3std6ranges3__45__cpo9iter_moveE
	.align		8
        /*0060*/ 	.dword	_ZN39_INTERNAL_2093311a_4_k_cu_c6d0f3ff_33334cute7productE
	.align		8
        /*0068*/ 	.dword	_ZN39_INTERNAL_2093311a_4_k_cu_c6d0f3ff_33334cute1_E
	.align		8
        /*0070*/ 	.dword	$str$27
	.align		8
        /*0078*/ 	.dword	$str$28
	.align		8
        /*0080*/ 	.dword	$str$29
	.align		8
        /*0088*/ 	.dword	$str$30


//--------------------- .text._ZN7cutlass13device_kernelINS_4conv6kernel13ConvUniversalINS1_16ConvProblemShapeILNS1_8OperatorE2ELi2EEENS1_10collective14CollectiveConvINS1_47MainloopSm100TmaUmmaWarpSpecializedImplicitGemmILS5_2ELi8ELi2ELi1ELi2EN4cute5tupleIJNSA_1CILi1EEESD_SD_EEEEENSB_IJNSC_ILi128EEENSB_IJNSC_ILi64EEEEEESI_EEENS_10bfloat16_tESK_NSA_8TiledMMAINSA_8MMA_AtomIJNSA_20SM100_MMA_F16BF16_SSISK_SK_fLi128ELi64ELNSA_4UMMA5MajorE1ELSP_1ELNSO_7ScaleInE0ELSQ_0EEEEEENSA_6LayoutISE_NSB_IJNSC_ILi0EEESU_SU_EEEEENSB_IJNSA_10UnderscoreESX_SX_EEEEENS7_6detail27Sm100ImplicitGemmTileTraitsINSA_13SM90_TMA_LOADENSA_14ComposedLayoutINSA_7SwizzleILi3ELi4ELi3EEENSA_18smem_ptr_flag_bitsILi16EEENST_INSB_IJSH_NSC_ILi8EEEEEENSB_IJSD_SH_EEEEEEEvEENS11_INSA_20SM90_TMA_LOAD_IM2COLES1C_vEEEENS_8epilogue10collective18CollectiveEpilogueINS1H_23Sm100TmaWarpSpecializedILi3ELi2ELi32ELb1ELb0EEEJSJ_NSB_IJNST_ISG_SD_EENST_INSC_ILi32EEESD_EEEEESK_NSB_IJlNSB_IJSD_llEEESU_EEESK_S1R_NS1H_6fusion15FusionCallbacksIS1L_NS1S_17LinearCombinationISK_fSK_fLNS_15FloatRoundStyleE2EEESJ_S1P_JEEENSA_5SM1004TMEM4LOAD26SM100_TMEM_LOAD_32dp32b32xES12_NS13_INS14_ILi2ELi4ELi3EEES17_NST_INSB_IJS18_S1N_EEENSB_IJS1N_SD_EEEEEEENSA_39AutoVectorizingCopyWithAssumedAlignmentILi128EEENSA_14SM90_TMA_STOREES26_S28_S28_EEEvvEEEEvNT_6ParamsE --------------------------
	.section	.text._ZN7cutlass13device_kernelINS_4conv6kernel13ConvUniversalINS1_16ConvProblemShapeILNS1_8OperatorE2ELi2EEENS1_10collective14CollectiveConvINS1_47MainloopSm100TmaUmmaWarpSpecializedImplicitGemmILS5_2ELi8ELi2ELi1ELi2EN4cute5tupleIJNSA_1CILi1EEESD_SD_EEEEENSB_IJNSC_ILi128EEENSB_IJNSC_ILi64EEEEEESI_EEENS_10bfloat16_tESK_NSA_8TiledMMAINSA_8MMA_AtomIJNSA_20SM100_MMA_F16BF16_SSISK_SK_fLi128ELi64ELNSA_4UMMA5MajorE1ELSP_1ELNSO_7ScaleInE0ELSQ_0EEEEEENSA_6LayoutISE_NSB_IJNSC_ILi0EEESU_SU_EEEEENSB_IJNSA_10UnderscoreESX_SX_EEEEENS7_6detail27Sm100ImplicitGemmTileTraitsINSA_13SM90_TMA_LOADENSA_14ComposedLayoutINSA_7SwizzleILi3ELi4ELi3EEENSA_18smem_ptr_flag_bitsILi16EEENST_INSB_IJSH_NSC_ILi8EEEEEENSB_IJSD_SH_EEEEEEEvEENS11_INSA_20SM90_TMA_LOAD_IM2COLES1C_vEEEENS_8epilogue10collective18CollectiveEpilogueINS1H_23Sm100TmaWarpSpecializedILi3ELi2ELi32ELb1ELb0EEEJSJ_NSB_IJNST_ISG_SD_EENST_INSC_ILi32EEESD_EEEEESK_NSB_IJlNSB_IJSD_llEEESU_EEESK_S1R_NS1H_6fusion15FusionCallbacksIS1L_NS1S_17LinearCombinationISK_fSK_fLNS_15FloatRoundStyleE2EEESJ_S1P_JEEENSA_5SM1004TMEM4LOAD26SM100_TMEM_LOAD_32dp32b32xES12_NS13_INS14_ILi2ELi4ELi3EEES17_NST_INSB_IJS18_S1N_EEENSB_IJS1N_SD_EEEEEEENSA_39AutoVectorizingCopyWithAssumedAlignmentILi128EEENSA_14SM90_TMA_STOREES26_S28_S28_EEEvvEEEEvNT_6ParamsE,"ax",@progbits
	.align	128
.text._ZN7cutlass13device_kernelINS_4conv6kernel13ConvUniversalINS1_16ConvProblemShapeILNS1_8OperatorE2ELi2EEENS1_10collective14CollectiveConvINS1_47MainloopSm100TmaUmmaWarpSpecializedImplicitGemmILS5_2ELi8ELi2ELi1ELi2EN4cute5tupleIJNSA_1CILi1EEESD_SD_EEEEENSB_IJNSC_ILi128EEENSB_IJNSC_ILi64EEEEEESI_EEENS_10bfloat16_tESK_NSA_8TiledMMAINSA_8MMA_AtomIJNSA_20SM100_MMA_F16BF16_SSISK_SK_fLi128ELi64ELNSA_4UMMA5MajorE1ELSP_1ELNSO_7ScaleInE0ELSQ_0EEEEEENSA_6LayoutISE_NSB_IJNSC_ILi0EEESU_SU_EEEEENSB_IJNSA_10UnderscoreESX_SX_EEEEENS7_6detail27Sm100ImplicitGemmTileTraitsINSA_13SM90_TMA_LOADENSA_14ComposedLayoutINSA_7SwizzleILi3ELi4ELi3EEENSA_18smem_ptr_flag_bitsILi16EEENST_INSB_IJSH_NSC_ILi8EEEEEENSB_IJSD_SH_EEEEEEEvEENS11_INSA_20SM90_TMA_LOAD_IM2COLES1C_vEEEENS_8epilogue10collective18CollectiveEpilogueINS1H_23Sm100TmaWarpSpecializedILi3ELi2ELi32ELb1ELb0EEEJSJ_NSB_IJNST_ISG_SD_EENST_INSC_ILi32EEESD_EEEEESK_NSB_IJlNSB_IJSD_llEEESU_EEESK_S1R_NS1H_6fusion15FusionCallbacksIS1L_NS1S_17LinearCombinationISK_fSK_fLNS_15FloatRoundStyleE2EEESJ_S1P_JEEENSA_5SM1004TMEM4LOAD26SM100_TMEM_LOAD_32dp32b32xES12_NS13_INS14_ILi2ELi4ELi3EEES17_NST_INSB_IJS18_S1N_EEENSB_IJS1N_SD_EEEEEEENSA_39AutoVectorizingCopyWithAssumedAlignmentILi128EEENSA_14SM90_TMA_STOREES26_S28_S28_EEEvvEEEEvNT_6ParamsE:
        .type           _ZN7cutlass13device_kernelINS_4conv6kernel13ConvUniversalINS1_16ConvProblemShapeILNS1_8OperatorE2ELi2EEENS1_10collective14CollectiveConvINS1_47MainloopSm100TmaUmmaWarpSpecializedImplicitGemmILS5_2ELi8ELi2ELi1ELi2EN4cute5tupleIJNSA_1CILi1EEESD_SD_EEEEENSB_IJNSC_ILi128EEENSB_IJNSC_ILi64EEEEEESI_EEENS_10bfloat16_tESK_NSA_8TiledMMAINSA_8MMA_AtomIJNSA_20SM100_MMA_F16BF16_SSISK_SK_fLi128ELi64ELNSA_4UMMA5MajorE1ELSP_1ELNSO_7ScaleInE0ELSQ_0EEEEEENSA_6LayoutISE_NSB_IJNSC_ILi0EEESU_SU_EEEEENSB_IJNSA_10UnderscoreESX_SX_EEEEENS7_6detail27Sm100ImplicitGemmTileTraitsINSA_13SM90_TMA_LOADENSA_14ComposedLayoutINSA_7SwizzleILi3ELi4ELi3EEENSA_18smem_ptr_flag_bitsILi16EEENST_INSB_IJSH_NSC_ILi8EEEEEENSB_IJSD_SH_EEEEEEEvEENS11_INSA_20SM90_TMA_LOAD_IM2COLES1C_vEEEENS_8epilogue10collective18CollectiveEpilogueINS1H_23Sm100TmaWarpSpecializedILi3ELi2ELi32ELb1ELb0EEEJSJ_NSB_IJNST_ISG_SD_EENST_INSC_ILi32EEESD_EEEEESK_NSB_IJlNSB_IJSD_llEEESU_EEESK_S1R_NS1H_6fusion15FusionCallbacksIS1L_NS1S_17LinearCombinationISK_fSK_fLNS_15FloatRoundStyleE2EEESJ_S1P_JEEENSA_5SM1004TMEM4LOAD26SM100_TMEM_LOAD_32dp32b32xES12_NS13_INS14_ILi2ELi4ELi3EEES17_NST_INSB_IJS18_S1N_EEENSB_IJS1N_SD_EEEEEEENSA_39AutoVectorizingCopyWithAssumedAlignmentILi128EEENSA_14SM90_TMA_STOREES26_S28_S28_EEEvvEEEEvNT_6ParamsE,@function
        .size           _ZN7cutlass13device_kernelINS_4conv6kernel13ConvUniversalINS1_16ConvProblemShapeILNS1_8OperatorE2ELi2EEENS1_10collective14CollectiveConvINS1_47MainloopSm100TmaUmmaWarpSpecializedImplicitGemmILS5_2ELi8ELi2ELi1ELi2EN4cute5tupleIJNSA_1CILi1EEESD_SD_EEEEENSB_IJNSC_ILi128EEENSB_IJNSC_ILi64EEEEEESI_EEENS_10bfloat16_tESK_NSA_8TiledMMAINSA_8MMA_AtomIJNSA_20SM100_MMA_F16BF16_SSISK_SK_fLi128ELi64ELNSA_4UMMA5MajorE1ELSP_1ELNSO_7ScaleInE0ELSQ_0EEEEEENSA_6LayoutISE_NSB_IJNSC_ILi0EEESU_SU_EEEEENSB_IJNSA_10UnderscoreESX_SX_EEEEENS7_6detail27Sm100ImplicitGemmTileTraitsINSA_13SM90_TMA_LOADENSA_14ComposedLayoutINSA_7SwizzleILi3ELi4ELi3EEENSA_18smem_ptr_flag_bitsILi16EEENST_INSB_IJSH_NSC_ILi8EEEEEENSB_IJSD_SH_EEEEEEEvEENS11_INSA_20SM90_TMA_LOAD_IM2COLES1C_vEEEENS_8epilogue10collective18CollectiveEpilogueINS1H_23Sm100TmaWarpSpecializedILi3ELi2ELi32ELb1ELb0EEEJSJ_NSB_IJNST_ISG_SD_EENST_INSC_ILi32EEESD_EEEEESK_NSB_IJlNSB_IJSD_llEEESU_EEESK_S1R_NS1H_6fusion15FusionCallbacksIS1L_NS1S_17LinearCombinationISK_fSK_fLNS_15FloatRoundStyleE2EEESJ_S1P_JEEENSA_5SM1004TMEM4LOAD26SM100_TMEM_LOAD_32dp32b32xES12_NS13_INS14_ILi2ELi4ELi3EEES17_NST_INSB_IJS18_S1N_EEENSB_IJS1N_SD_EEEEEEENSA_39AutoVectorizingCopyWithAssumedAlignmentILi128EEENSA_14SM90_TMA_STOREES26_S28_S28_EEEvvEEEEvNT_6ParamsE,(.L_x_155 - _ZN7cutlass13device_kernelINS_4conv6kernel13ConvUniversalINS1_16ConvProblemShapeILNS1_8OperatorE2ELi2EEENS1_10collective14CollectiveConvINS1_47MainloopSm100TmaUmmaWarpSpecializedImplicitGemmILS5_2ELi8ELi2ELi1ELi2EN4cute5tupleIJNSA_1CILi1EEESD_SD_EEEEENSB_IJNSC_ILi128EEENSB_IJNSC_ILi64EEEEEESI_EEENS_10bfloat16_tESK_NSA_8TiledMMAINSA_8MMA_AtomIJNSA_20SM100_MMA_F16BF16_SSISK_SK_fLi128ELi64ELNSA_4UMMA5MajorE1ELSP_1ELNSO_7ScaleInE0ELSQ_0EEEEEENSA_6LayoutISE_NSB_IJNSC_ILi0EEESU_SU_EEEEENSB_IJNSA_10UnderscoreESX_SX_EEEEENS7_6detail27Sm100ImplicitGemmTileTraitsINSA_13SM90_TMA_LOADENSA_14ComposedLayoutINSA_7SwizzleILi3ELi4ELi3EEENSA_18smem_ptr_flag_bitsILi16EEENST_INSB_IJSH_NSC_ILi8EEEEEENSB_IJSD_SH_EEEEEEEvEENS11_INSA_20SM90_TMA_LOAD_IM2COLES1C_vEEEENS_8epilogue10collective18CollectiveEpilogueINS1H_23Sm100TmaWarpSpecializedILi3ELi2ELi32ELb1ELb0EEEJSJ_NSB_IJNST_ISG_SD_EENST_INSC_ILi32EEESD_EEEEESK_NSB_IJlNSB_IJSD_llEEESU_EEESK_S1R_NS1H_6fusion15FusionCallbacksIS1L_NS1S_17LinearCombinationISK_fSK_fLNS_15FloatRoundStyleE2EEESJ_S1P_JEEENSA_5SM1004TMEM4LOAD26SM100_TMEM_LOAD_32dp32b32xES12_NS13_INS14_ILi2ELi4ELi3EEES17_NST_INSB_IJS18_S1N_EEENSB_IJS1N_SD_EEEEEEENSA_39AutoVectorizingCopyWithAssumedAlignmentILi128EEENSA_14SM90_TMA_STOREES26_S28_S28_EEEvvEEEEvNT_6ParamsE)
        .other          _ZN7cutlass13device_kernelINS_4conv6kernel13ConvUniversalINS1_16ConvProblemShapeILNS1_8OperatorE2ELi2EEENS1_10collective14CollectiveConvINS1_47MainloopSm100TmaUmmaWarpSpecializedImplicitGemmILS5_2ELi8ELi2ELi1ELi2EN4cute5tupleIJNSA_1CILi1EEESD_SD_EEEEENSB_IJNSC_ILi128EEENSB_IJNSC_ILi64EEEEEESI_EEENS_10bfloat16_tESK_NSA_8TiledMMAINSA_8MMA_AtomIJNSA_20SM100_MMA_F16BF16_SSISK_SK_fLi128ELi64ELNSA_4UMMA5MajorE1ELSP_1ELNSO_7ScaleInE0ELSQ_0EEEEEENSA_6LayoutISE_NSB_IJNSC_ILi0EEESU_SU_EEEEENSB_IJNSA_10UnderscoreESX_SX_EEEEENS7_6detail27Sm100ImplicitGemmTileTraitsINSA_13SM90_TMA_LOADENSA_14ComposedLayoutINSA_7SwizzleILi3ELi4ELi3EEENSA_18smem_ptr_flag_bitsILi16EEENST_INSB_IJSH_NSC_ILi8EEEEEENSB_IJSD_SH_EEEEEEEvEENS11_INSA_20SM90_TMA_LOAD_IM2COLES1C_vEEEENS_8epilogue10collective18CollectiveEpilogueINS1H_23Sm100TmaWarpSpecializedILi3ELi2ELi32ELb1ELb0EEEJSJ_NSB_IJNST_ISG_SD_EENST_INSC_ILi32EEESD_EEEEESK_NSB_IJlNSB_IJSD_llEEESU_EEESK_S1R_NS1H_6fusion15FusionCallbacksIS1L_NS1S_17LinearCombinationISK_fSK_fLNS_15FloatRoundStyleE2EEESJ_S1P_JEEENSA_5SM1004TMEM4LOAD26SM100_TMEM_LOAD_32dp32b32xES12_NS13_INS14_ILi2ELi4ELi3EEES17_NST_INSB_IJS18_S1N_EEENSB_IJS1N_SD_EEEEEEENSA_39AutoVectorizingCopyWithAssumedAlignmentILi128EEENSA_14SM90_TMA_STOREES26_S28_S28_EEEvvEEEEvNT_6ParamsE,@"STO_CUDA_ENTRY STV_DEFAULT"
_ZN7cutlass13device_kernelINS_4conv6kernel13ConvUniversalINS1_16ConvProblemShapeILNS1_8OperatorE2ELi2EEENS1_10collective14CollectiveConvINS1_47MainloopSm100TmaUmmaWarpSpecializedImplicitGemmILS5_2ELi8ELi2ELi1ELi2EN4cute5tupleIJNSA_1CILi1EEESD_SD_EEEEENSB_IJNSC_ILi128EEENSB_IJNSC_ILi64EEEEEESI_EEENS_10bfloat16_tESK_NSA_8TiledMMAINSA_8MMA_AtomIJNSA_20SM100_MMA_F16BF16_SSISK_SK_fLi128ELi64ELNSA_4UMMA5MajorE1ELSP_1ELNSO_7ScaleInE0ELSQ_0EEEEEENSA_6LayoutISE_NSB_IJNSC_ILi0EEESU_SU_EEEEENSB_IJNSA_10UnderscoreESX_SX_EEEEENS7_6detail27Sm100ImplicitGemmTileTraitsINSA_13SM90_TMA_LOADENSA_14ComposedLayoutINSA_7SwizzleILi3ELi4ELi3EEENSA_18smem_ptr_flag_bitsILi16EEENST_INSB_IJSH_NSC_ILi8EEEEEENSB_IJSD_SH_EEEEEEEvEENS11_INSA_20SM90_TMA_LOAD_IM2COLES1C_vEEEENS_8epilogue10collective18CollectiveEpilogueINS1H_23Sm100TmaWarpSpecializedILi3ELi2ELi32ELb1ELb0EEEJSJ_NSB_IJNST_ISG_SD_EENST_INSC_ILi32EEESD_EEEEESK_NSB_IJlNSB_IJSD_llEEESU_EEESK_S1R_NS1H_6fusion15FusionCallbacksIS1L_NS1S_17LinearCombinationISK_fSK_fLNS_15FloatRoundStyleE2EEESJ_S1P_JEEENSA_5SM1004TMEM4LOAD26SM100_TMEM_LOAD_32dp32b32xES12_NS13_INS14_ILi2ELi4ELi3EEES17_NST_INSB_IJS18_S1N_EEENSB_IJS1N_SD_EEEEEEENSA_39AutoVectorizingCopyWithAssumedAlignmentILi128EEENSA_14SM90_TMA_STOREES26_S28_S28_EEEvvEEEEvNT_6ParamsE:
[----:B------:R-:W1:Y:S01]  /*0000*/  LDC R1, c[0x0][0x37c] ;  /* 0x0000df00ff017b82 */ /* 0x000e620000000800 */
[----:B------:R-:W2:Y:S07]  /*0010*/  S2R R101, SR_TID.X ;  /* 0x0000000000657919 */ /* 0x000eae0000002100 */
[----:B------:R-:W3:Y:S01]  /*0020*/  LDC.64 R2, c[0x0][0x890] ;  /* 0x00022400ff027b82 */ /* 0x000ee20000000a00 */
[----:B------:R-:W-:Y:S01]  /*0030*/  ELECT P2, URZ, PT ;  /* 0x0000000000ff782f */ /* 0x000fe20003840000 */
[----:B-1----:R-:W-:Y:S01]  /*0040*/  VIADD R1, R1, 0xfffffff8 ;  /* 0xfffffff801017836 */ /* 0x002fe20000000000 */
[----:B------:R-:W-:-:S02]  /*0050*/  PRMT R94, RZ, 0x7610, R94 ;  /* 0x00007610ff5e7816 */ /* 0x000fc4000000005e */
[----:B---3--:R-:W-:-:S04]  /*0060*/  ISETP.NE.U32.AND P0, PT, R2, RZ, PT ;  /* 0x000000ff0200720c */ /* 0x008fc80003f05070 */
[----:B------:R-:W-:Y:S02]  /*0070*/  ISETP.NE.AND.EX P0, PT, R3, RZ, PT, P0 ;  /* 0x000000ff0300720c */ /* 0x000fe40003f05300 */
[----:B--2---:R-:W-:-:S05]  /*0080*/  SHF.R.U32.HI R95, RZ, 0x5, R101 ;  /* 0x00000005ff5f7819 */ /* 0x004fca0000011665 */
[----:B------:R-:W1:Y:S02]  /*0090*/  SHFL.IDX PT, R0, R95, RZ, 0x1f ;  /* 0x00001fff5f007589 */ /* 0x000e6400000e0000 */
[----:B-1----:R-:W-:-:S04]  /*00a0*/  R2UR UR15, R0 ;  /* 0x00000000000f72ca */ /* 0x002fc800000e0000 */
[----:B------:R-:W-:Y:S05]  /*00b0*/  @P0 BRA `(.L_x_0) ;  /* 0x0000000000300947 */ /* 0x000fea0003800000 */
[----:B------:R-:W1:Y:S02]  /*00c0*/  LDCU.64 UR4, c[0x0][0x888] ;  /* 0x00011100ff0477ac */ /* 0x000e640008000a00 */
[----:B-1----:R-:W-:-:S04]  /*00d0*/  UISETP.NE.U32.AND UP0, UPT, UR4, URZ, UPT ;  /* 0x000000ff0400728c */ /* 0x002fc8000bf05070 */
[----:B------:R-:W-:-:S09]  /*00e0*/  UISETP.NE.AND.EX UP0, UPT, UR5, URZ, UPT, UP0 ;  /* 0x000000ff0500728c */ /* 0x000fd2000bf05300 */
[----:B------:R-:W-:Y:S05]  /*00f0*/  BRA.U !UP0, `(.L_x_1) ;  /* 0x0000000108147547 */ /* 0x000fea000b800000 */
[----:B------:R-:W1:Y:S01]  /*0100*/  LDC.64 R4, c[0x0][0x888] ;  /* 0x00022200ff047b82 */ /* 0x000e620000000a00 */
[----:B------:R-:W1:Y:S02]  /*0110*/  LDCU.64 UR4, c[0x0][0x358] ;  /* 0x00006b00ff0477ac */ /* 0x000e640008000a00 */
[----:B-1----:R1:W5:Y:S01]  /*0120*/  LDG.E R41, desc[UR4][R4.64] ;  /* 0x0000000404297981 */ /* 0x002362000c1e1900 */
[----:B------:R-:W-:Y:S01]  /*0130*/  HFMA2 R94, -RZ, RZ, 0, 5.9604644775390625e-08 ;  /* 0x00000001ff5e7431 */ /* 0x000fe200000001ff */
[----:B------:R-:W-:Y:S05]  /*0140*/  BRA `(.L_x_0) ;  /* 0x00000000000c7947 */ /* 0x000fea0003800000 */
.L_x_1:
[----:B------:R-:W1:Y:S01]  /*0150*/  LDCU UR4, c[0x0][0x880] ;  /* 0x00011000ff0477ac */ /* 0x000e620008000800 */
[----:B------:R-:W-:Y:S01]  /*0160*/  HFMA2 R94, -RZ, RZ, 0, 5.9604644775390625e-08 ;  /* 0x00000001ff5e7431 */ /* 0x000fe200000001ff */
[----:B-1----:R-:W-:-:S07]  /*0170*/  MOV R41, UR4 ;  /* 0x0000000400297c02 */ /* 0x002fce0008000f00 */
.L_x_0:
[----:B------:R-:W2:Y:S02]  /*0180*/  LDCU.64 UR4, c[0x0][0x8b0] ;  /* 0x00011600ff0477ac */ /* 0x000ea40008000a00 */
[----:B--2---:R-:W-:-:S04]  /*0190*/  UISETP.NE.U32.AND UP0, UPT, UR4, URZ, UPT ;  /* 0x000000ff0400728c */ /* 0x004fc8000bf05070 */
[----:B------:R-:W-:-:S09]  /*01a0*/  UISETP.NE.AND.EX UP0, UPT, UR5, URZ, UPT, UP0 ;  /* 0x000000ff0500728c */ /* 0x000fd2000bf05300 */
[----:B------:R-:W-:Y:S05]  /*01b0*/  BRA.U UP0, `(.L_x_2) ;  /* 0x0000000100287547 */ /* 0x000fea000b800000 */
[----:B------:R-:W2:Y:S02]  /*01c0*/  LDCU.64 UR4, c[0x0][0x8a8] ;  /* 0x00011500ff0477ac */ /* 0x000ea40008000a00 */
[----:B--2---:R-:W-:-:S04]  /*01d0*/  UISETP.NE.U32.AND UP0, UPT, UR4, URZ, UPT ;  /* 0x000000ff0400728c */ /* 0x004fc8000bf05070 */
[----:B------:R-:W-:-:S09]  /*01e0*/  UISETP.NE.AND.EX UP0, UPT, UR5, URZ, UPT, UP0 ;  /* 0x000000ff0500728c */ /* 0x000fd2000bf05300 */
[----:B------:R-:W-:Y:S05]  /*01f0*/  BRA.U !UP0, `(.L_x_3) ;  /* 0x0000000108107547 */ /* 0x000fea000b800000 */
[----:B------:R-:W2:Y:S01]  /*0200*/  LDC.64 R38, c[0x0][0x8a8] ;  /* 0x00022a00ff267b82 */ /* 0x000ea20000000a00 */
[----:B------:R-:W2:Y:S02]  /*0210*/  LDCU.64 UR4, c[0x0][0x358] ;  /* 0x00006b00ff0477ac */ /* 0x000ea40008000a00 */
[----:B--2---:R2:W5:Y:S01]  /*0220*/  LDG.E R38, desc[UR4][R38.64] ;  /* 0x0000000426267981 */ /* 0x004562000c1e1900 */
[----:B------:R-:W-:Y:S05]  /*0230*/  BRA `(.L_x_2) ;  /* 0x0000000000087947 */ /* 0x000fea0003800000 */
.L_x_3:
[----:B------:R-:W2:Y:S02]  /*0240*/  LDCU UR4, c[0x0][0x8a0] ;  /* 0x00011400ff0477ac */ /* 0x000ea40008000800 */
[----:B--2---:R-:W-:Y:S02]  /*0250*/  MOV R38, UR4 ;  /* 0x0000000400267c02 */ /* 0x004fe40008000f00 */
.L_x_2:
[----:B-1----:R-:W1:Y:S01]  /*0260*/  LDC.64 R4, c[0x0][0x888] ;  /* 0x00022200ff047b82 */ /* 0x002e620000000a00 */
[----:B------:R-:W-:Y:S01]  /*0270*/  IMAD.U32 R0, RZ, RZ, UR15 ;  /* 0x0000000fff007e24 */ /* 0x000fe2000f8e00ff */
[----:B------:R-:W-:Y:S01]  /*0280*/  ISETP.EQ.U32.AND P4, PT, R2, RZ, PT ;  /* 0x000000ff0200720c */ /* 0x000fe20003f82070 */
[----:B------:R-:W-:Y:S03]  /*0290*/  BSSY.RECONVERGENT B0, `(.L_x_4) ;  /* 0x0000012000007945 */ /* 0x000fe60003800200 */
[----:B------:R-:W-:Y:S02]  /*02a0*/  ISETP.NE.OR P1, PT, R0, 0x1, !P2 ;  /* 0x000000010000780c */ /* 0x000fe40005725670 */
[----:B-1----:R-:W-:-:S04]  /*02b0*/  ISETP.NE.U32.AND P0, PT, R4, RZ, PT ;  /* 0x000000ff0400720c */ /* 0x002fc80003f05070 */
[----:B------:R-:W-:-:S13]  /*02c0*/  ISETP.NE.AND.EX P0, PT, R5, RZ, PT, P0 ;  /* 0x000000ff0500720c */ /* 0x000fda0003f05300 */
[----:B------:R-:W-:Y:S01]  /*02d0*/  VOTEU.ANY UP3, P0 ;  /* 0x0000000000ff7886 */ /* 0x000fe20000060100 */
[----:B------:R-:W-:Y:S02]  /*02e0*/  PLOP3.LUT P3, PT, PT, PT, UP3, 0x80, 0x8 ;  /* 0x000000000008781c */ /* 0x000fe40003f6f038 */
[----:B------:R-:W-:Y:S02]  /*02f0*/  ISETP.NE.OR P0, PT, R0, 0x3, !P2 ;  /* 0x000000030000780c */ /* 0x000fe40005705670 */
[----:B------:R-:W-:-:S04]  /*0300*/  ISETP.EQ.OR.EX P5, PT, R3, RZ, !P3, P4 ;  /* 0x000000ff0300720c */ /* 0x000fc80005fa2740 */
[----:B------:R-:W-:Y:S01]  /*0310*/  P2R R100, PR, RZ, 0x20 ;  /* 0x00000020ff647803 */ /* 0x000fe20000000000 */
[----:B------:R-:W-:Y:S05]  /*0320*/  @P1 BRA `(.L_x_5) ;  /* 0x0000000000201947 */ /* 0x000fea0003800000 */
[----:B------:R-:W1:Y:S02]  /*0330*/  LDCU.64 UR4, c[0x0][0x348] ;  /* 0x00006900ff0477ac */ /* 0x000e640008000a00 */
[----:B-1----:R-:W-:Y:S02]  /*0340*/  UIADD3 UR6, UP1, UPT, UR4, 0x80, URZ ;  /* 0x0000008004067890 */ /* 0x002fe4000ff3e0ff */
[----:B------:R-:W-:Y:S02]  /*0350*/  UIADD3 UR4, UP0, UPT, UR4, 0x180, URZ ;  /* 0x0000018004047890 */ /* 0x000fe4000ff1e0ff */
[----:B------:R-:W-:Y:S02]  /*0360*/  UIADD3.X UR7, UPT, UPT, URZ, UR5, URZ, UP1, !UPT ;  /* 0x00000005ff077290 */ /* 0x000fe40008ffe4ff */
[----:B------:R-:W-:-:S07]  /*0370*/  UIADD3.X UR5, UPT, UPT, URZ, UR5, URZ, UP0, !UPT ;  /* 0x00000005ff057290 */ /* 0x000fce00087fe4ff */
[----:B------:R1:W-:Y:S02]  /*0380*/  UTMACCTL.PF [UR6] ;  /* 0x00000000060079b9 */ /* 0x0003e40008040000 */
[----:B------:R1:W-:Y:S02]  /*0390*/  UTMACCTL.PF [UR4] ;  /* 0x00000000040079b9 */ /* 0x0003e40008040000 */
[----:B-1----:R-:W-:Y:S01]  /*03a0*/  NOP ;  /* 0x0000000000007918 */ /* 0x002fe20000000000 */
.L_x_5:
[----:B------:R-:W-:Y:S05]  /*03b0*/  BSYNC.RECONVERGENT B0 ;  /* 0x0000000000007941 */ /* 0x000fea0003800200 */
.L_x_4:
[----:B------:R-:W-:Y:S04]  /*03c0*/  BSSY.RECONVERGENT B0, `(.L_x_6) ;  /* 0x000000a000007945 */ /* 0x000fe80003800200 */
        /* <DEDUP_REMOVED lines=9> */
.L_x_7:
[----:B------:R-:W-:Y:S05]  /*0460*/  BSYNC.RECONVERGENT B0 ;  /* 0x0000000000007941 */ /* 0x000fea0003800200 */
.L_x_6:
[----:B------:R-:W-:Y:S01]  /*0470*/  UPLOP3.LUT UP2, UPT, UPT, UPT, UPT, 0x80, 0x8 ;  /* 0x000000000008789c */ /* 0x000fe20003f4f070 */
[----:B------:R-:W-:Y:S10]  /*0480*/  @!P5 BRA `(.L_x_8) ;  /* 0x000000000024d947 */ /* 0x000ff40003800000 */
[----:B------:R-:W-:Y:S01]  /*0490*/  ISETP.NE.U32.AND P1, PT, R2, RZ, PT ;  /* 0x000000ff0200720c */ /* 0x000fe20003f25070 */
[----:B------:R-:W-:Y:S01]  /*04a0*/  USEL UR4, URZ, 0xffffffff, UP3 ;  /* 0xffffffffff047887 */ /* 0x000fe20009800000 */
[----:B-----5:R-:W-:Y:S02]  /*04b0*/  FSETP.NEU.AND P0, PT, R41, RZ, PT ;  /* 0x000000ff2900720b */ /* 0x020fe40003f0d000 */
[----:B------:R-:W-:-:S11]  /*04c0*/  ISETP.NE.AND.EX P1, PT, R3, RZ, PT, P1 ;  /* 0x000000ff0300720c */ /* 0x000fd60003f25310 */
[----:B------:R-:W-:Y:S02]  /*04d0*/  VOTEU.ANY UP0, P0 ;  /* 0x0000000000ff7886 */ /* 0x000fe40000000100 */
[----:B------:R-:W-:-:S05]  /*04e0*/  VOTEU.ANY UP1, P1 ;  /* 0x0000000000ff7886 */ /* 0x000fca0000820100 */
[----:B------:R-:W-:-:S04]  /*04f0*/  @!UP1 USEL UR4, URZ, 0xffffffff, UP0 ;  /* 0xffffffffff049887 */ /* 0x000fc80008000000 */
[----:B------:R-:W-:-:S04]  /*0500*/  ULOP3.LUT UR4, UR4, 0x1, URZ, 0xc0, !UPT ;  /* 0x0000000104047892 */ /* 0x000fc8000f8ec0ff */
[----:B------:R-:W-:-:S11]  /*0510*/  UISETP.NE.U32.AND UP2, UPT, UR4, 0x1, UPT ;  /* 0x000000010400788c */ /* 0x000fd6000bf45070 */
.L_x_8:
[----:B------:R-:W1:Y:S01]  /*0520*/  SHFL.IDX PT, R2, R95, RZ, 0x1f ;  /* 0x00001fff5f027589 */ /* 0x000e6200000e0000 */
[----:B------:R-:W-:-:S04]  /*0530*/  UISETP.NE.AND UP0, UPT, UR15, 0x2, UPT ;  /* 0x000000020f00788c */ /* 0x000fc8000bf05270 */
[----:B------:R-:W-:Y:S01]  /*0540*/  USEL UR43, URZ, 0x1, UP0 ;  /* 0x00000001ff2b7887 */ /* 0x000fe20008000000 */
[----:B-1----:R-:W-:-:S13]  /*0550*/  ISETP.NE.AND P0, PT, R2, RZ, PT ;  /* 0x000000ff0200720c */ /* 0x002fda0003f05270 */
[----:B------:R-:W-:Y:S05]  /*0560*/  @P0 BRA `(.L_x_9) ;  /* 0x0000000000680947 */ /* 0x000fea0003800000 */
[----:B------:R-:W1:Y:S01]  /*0570*/  S2UR UR4, SR_CgaCtaId ;  /* 0x00000000000479c3 */ /* 0x000e620000008800 */
[----:B------:R-:W-:Y:S01]  /*0580*/  UMOV UR5, 0x400 ;  /* 0x0000040000057882 */ /* 0x000fe20000000000 */
[----:B------:R-:W-:Y:S01]  /*0590*/  UMOV UR6, 0x1 ;  /* 0x0000000100067882 */ /* 0x000fe20000000000 */
[----:B------:R-:W-:Y:S01]  /*05a0*/  ELECT P0, URZ, PT ;  /* 0x0000000000ff782f */ /* 0x000fe20003800000 */
[----:B------:R-:W-:-:S04]  /*05b0*/  UIADD3 UR6, UPT, UPT, -UR6, 0x100000, URZ ;  /* 0x0010000006067890 */ /* 0x000fc8000fffe1ff */
[----:B------:R-:W-:Y:S02]  /*05c0*/  USHF.L.U32 UR7, UR6, 0xb, URZ ;  /* 0x0000000b06077899 */ /* 0x000fe400080006ff */
[----:B------:R-:W-:Y:S02]  /*05d0*/  USHF.L.U32 UR6, UR6, 0x1, URZ ;  /* 0x0000000106067899 */ /* 0x000fe400080006ff */
[----:B-1----:R-:W-:Y:S01]  /*05e0*/  ULEA UR4, UR4, UR5, 0x18 ;  /* 0x0000000504047291 */ /* 0x002fe2000f8ec0ff */
[----:B------:R-:W1:Y:S11]  /*05f0*/  FENCE.VIEW.ASYNC.S ;  /* 0x00000000000073c6 */ /* 0x000e760000000000 */
[----:B-1----:R1:W3:Y:S01]  /*0600*/  SYNCS.EXCH.64 URZ, [UR4], UR6 ;  /* 0x0000000604ff75b2 */ /* 0x0022e20008000100 */
[----:B------:R1:W4:Y:S01]  /*0610*/  SYNCS.EXCH.64 URZ, [UR4+0x40], UR6 ;  /* 0x0000400604ff75b2 */ /* 0x0003220008000100 */
[----:B------:R1:W1:Y:S01]  /*0620*/  SYNCS.EXCH.64 URZ, [UR4+0x8], UR6 ;  /* 0x0000080604ff75b2 */ /* 0x0002620008000100 */
        /* <DEDUP_REMOVED lines=13> */
[----:B------:R-:W-:Y:S01]  /*0700*/  NOP ;  /* 0x0000000000007918 */ /* 0x000fe20000000000 */
.L_x_9:
[----:B------:R-:W2:Y:S01]  /*0710*/  SHFL.IDX PT, R2, R95, RZ, 0x1f ;  /* 0x00001fff5f027589 */ /* 0x000ea200000e0000 */
[----:B------:R-:W-:Y:S01]  /*0720*/  NOP ;  /* 0x0000000000007918 */ /* 0x000fe20000000000 */
[----:B--2---:R-:W-:-:S13]  /*0730*/  ISETP.NE.AND P0, PT, R2, 0x1, PT ;  /* 0x000000010200780c */ /* 0x004fda0003f05270 */
[----:B------:R-:W-:Y:S05]  /*0740*/  @P0 BRA `(.L_x_10) ;  /* 0x0000000000500947 */ /* 0x000fea0003800000 */
[----:B-1----:R-:W1:Y:S01]  /*0750*/  S2UR UR4, SR_CgaCtaId ;  /* 0x00000000000479c3 */ /* 0x002e620000008800 */
[----:B------:R-:W-:Y:S01]  /*0760*/  UMOV UR5, 0x400 ;  /* 0x0000040000057882 */ /* 0x000fe20000000000 */
[----:B------:R-:W-:Y:S01]  /*0770*/  UMOV UR8, 0x20 ;  /* 0x0000002000087882 */ /* 0x000fe20000000000 */
[----:B------:R-:W-:Y:S01]  /*0780*/  UMOV UR6, 0x80 ;  /* 0x0000008000067882 */ /* 0x000fe20000000000 */
[----:B------:R-:W-:-:S04]  /*0790*/  UIADD3 UR8, UPT, UPT, -UR8, 0x100000, URZ ;  /* 0x0010000008087890 */ /* 0x000fc8000fffe1ff */
[----:B------:R-:W-:Y:S02]  /*07a0*/  USHF.L.U32 UR9, UR8, 0xb, URZ ;  /* 0x0000000b08097899 */ /* 0x000fe400080006ff */
[----:B------:R-:W-:Y:S02]  /*07b0*/  USHF.L.U32 UR8, UR8, 0x1, URZ ;  /* 0x0000000108087899 */ /* 0x000fe400080006ff */
[----:B------:R-:W-:-:S04]  /*07c0*/  UIADD3 UR6, UPT, UPT, -UR6, 0x100000, URZ ;  /* 0x0010000006067890 */ /* 0x000fc8000fffe1ff */
[----:B------:R-:W-:Y:S02]  /*07d0*/  USHF.L.U32 UR7, UR6, 0xb, URZ ;  /* 0x0000000b06077899 */ /* 0x000fe400080006ff */
[----:B------:R-:W-:Y:S01]  /*07e0*/  USHF.L.U32 UR6, UR6, 0x1, URZ ;  /* 0x0000000106067899 */ /* 0x000fe200080006ff */
[----:B------:R-:W-:Y:S01]  /*07f0*/  ELECT P0, URZ, PT ;  /* 0x0000000000ff782f */ /* 0x000fe20003800000 */
[----:B-1----:R-:W-:Y:S01]  /*0800*/  ULEA UR4, UR4, UR5, 0x18 ;  /* 0x0000000504047291 */ /* 0x002fe2000f8ec0ff */
[----:B------:R-:W1:Y:S11]  /*0810*/  FENCE.VIEW.ASYNC.S ;  /* 0x00000000000073c6 */ /* 0x000e760000000000 */
[----:B-1----:R2:W1:Y:S01]  /*0820*/  SYNCS.EXCH.64 URZ, [UR4+0x80], UR8 ;  /* 0x0000800804ff75b2 */ /* 0x0024620008000100 */
[----:B------:R2:W1:Y:S01]  /*0830*/  SYNCS.EXCH.64 URZ, [UR4+0x98], UR6 ;  /* 0x0000980604ff75b2 */ /* 0x0004620008000100 */
[----:B------:R2:W1:Y:S01]  /*0840*/  SYNCS.EXCH.64 URZ, [UR4+0x88], UR8 ;  /* 0x0000880804ff75b2 */ /* 0x0004620008000100 */
[----:B------:R2:W1:Y:S01]  /*0850*/  SYNCS.EXCH.64 URZ, [UR4+0xa0], UR6 ;  /* 0x0000a00604ff75b2 */ /* 0x0004620008000100 */
[----:B------:R2:W1:Y:S01]  /*0860*/  SYNCS.EXCH.64 URZ, [UR4+0x90], UR8 ;  /* 0x0000900804ff75b2 */ /* 0x0004620008000100 */
[----:B------:R2:W1:Y:S02]  /*0870*/  SYNCS.EXCH.64 URZ, [UR4+0xa8], UR6 ;  /* 0x0000a80604ff75b2 */ /* 0x0004640008000100 */
[----:B--2---:R-:W-:Y:S01]  /*0880*/  NOP ;  /* 0x0000000000007918 */ /* 0x004fe20000000000 */
.L_x_10:
[----:B------:R-:W2:Y:S01]  /*0890*/  SHFL.IDX PT, R2, R95, RZ, 0x1f ;  /* 0x00001fff5f027589 */ /* 0x000ea200000e0000 */
[----:B------:R-:W-:Y:S01]  /*08a0*/  NOP ;  /* 0x0000000000007918 */ /* 0x000fe20000000000 */
[----:B--2---:R-:W-:-:S13]  /*08b0*/  ISETP.NE.AND P0, PT, R2, 0x3, PT ;  /* 0x000000030200780c */ /* 0x004fda0003f05270 */
[----:B------:R-:W-:Y:S05]  /*08c0*/  @P0 BRA `(.L_x_11) ;  /* 0x0000000000300947 */ /* 0x000fea0003800000 */
[----:B-1----:R-:W1:Y:S01]  /*08d0*/  S2UR UR4, SR_CgaCtaId ;  /* 0x00000000000479c3 */ /* 0x002e620000008800 */
[----:B------:R-:W-:Y:S01]  /*08e0*/  UMOV UR6, 0x400 ;  /* 0x0000040000067882 */ /* 0x000fe20000000000 */
[----:B------:R-:W-:Y:S01]  /*08f0*/  UMOV UR5, 0x20 ;  /* 0x0000002000057882 */ /* 0x000fe20000000000 */
[----:B------:R-:W-:Y:S01]  /*0900*/  ELECT P0, URZ, PT ;  /* 0x0000000000ff782f */ /* 0x000fe20003800000 */
[----:B-1----:R-:W-:Y:S02]  /*0910*/  ULEA UR6, UR4, UR6, 0x18 ;  /* 0x0000000604067291 */ /* 0x002fe4000f8ec0ff */
[----:B------:R-:W-:-:S04]  /*0920*/  UIADD3 UR4, UPT, UPT, -UR5, 0x100000, URZ ;  /* 0x0010000005047890 */ /* 0x000fc8000fffe1ff */
[----:B------:R-:W-:Y:S02]  /*0930*/  USHF.L.U32 UR5, UR4, 0xb, URZ ;  /* 0x0000000b04057899 */ /* 0x000fe400080006ff */
[----:B------:R-:W-:Y:S01]  /*0940*/  USHF.L.U32 UR4, UR4, 0x1, URZ ;  /* 0x0000000104047899 */ /* 0x000fe200080006ff */
[----:B------:R-:W1:Y:S11]  /*0950*/  FENCE.VIEW.ASYNC.S ;  /* 0x00000000000073c6 */ /* 0x000e760000000000 */
[----:B-1----:R2:W1:Y:S01]  /*0960*/  SYNCS.EXCH.64 URZ, [UR6+0xb0], UR4 ;  /* 0x0000b00406ff75b2 */ /* 0x0024620008000100 */
[----:B------:R2:W1:Y:S02]  /*0970*/  SYNCS.EXCH.64 URZ, [UR6+0xb8], UR4 ;  /* 0x0000b80406ff75b2 */ /* 0x0004640008000100 */
[----:B--2---:R-:W-:Y:S01]  /*0980*/  NOP ;  /* 0x0000000000007918 */ /* 0x004fe20000000000 */
.L_x_11:
[----:B------:R-:W2:Y:S01]  /*0990*/  SHFL.IDX PT, R2, R95, RZ, 0x1f ;  /* 0x00001fff5f027589 */ /* 0x000ea200000e0000 */
[----:B------:R-:W-:Y:S01]  /*09a0*/  NOP ;  /* 0x0000000000007918 */ /* 0x000fe20000000000 */
[----:B--2---:R-:W-:-:S13]  /*09b0*/  ISETP.NE.AND P0, PT, R2, 0x4, PT ;  /* 0x000000040200780c */ /* 0x004fda0003f05270 */
[----:B------:R-:W-:Y:S05]  /*09c0*/  @P0 BRA `(.L_x_12) ;  /* 0x0000000000440947 */ /* 0x000fea0003800000 */
[----:B-1----:R-:W1:Y:S01]  /*09d0*/  S2UR UR6, SR_CgaCtaId ;  /* 0x00000000000679c3 */ /* 0x002e620000008800 */
[----:B------:R-:W-:Y:S01]  /*09e0*/  UMOV UR4, 0x100 ;  /* 0x0000010000047882 */ /* 0x000fe20000000000 */
[----:B------:R-:W-:Y:S01]  /*09f0*/  UMOV UR5, 0x400 ;  /* 0x0000040000057882 */ /* 0x000fe20000000000 */
[----:B------:R-:W-:Y:S01]  /*0a00*/  USEL UR4, UR4, 0xe0, UP2 ;  /* 0x000000e004047887 */ /* 0x000fe20009000000 */
[----:B------:R-:W-:Y:S01]  /*0a10*/  UMOV UR8, 0x1 ;  /* 0x0000000100087882 */ /* 0x000fe20000000000 */
[----:B------:R-:W-:Y:S01]  /*0a20*/  ELECT P0, URZ, PT ;  /* 0x0000000000ff782f */ /* 0x000fe20003800000 */
[----:B------:R-:W-:-:S04]  /*0a30*/  UIADD3 UR8, UPT, UPT, -UR8, 0x100000, URZ ;  /* 0x0010000008087890 */ /* 0x000fc8000fffe1ff */
[----:B------:R-:W-:Y:S02]  /*0a40*/  USHF.L.U32 UR9, UR8, 0xb, URZ ;  /* 0x0000000b08097899 */ /* 0x000fe400080006ff */
[----:B------:R-:W-:Y:S02]  /*0a50*/  USHF.L.U32 UR8, UR8, 0x1, URZ ;  /* 0x0000000108087899 */ /* 0x000fe400080006ff */
[----:B-1----:R-:W-:Y:S02]  /*0a60*/  ULEA UR6, UR6, UR5, 0x18 ;  /* 0x0000000506067291 */ /* 0x002fe4000f8ec0ff */
[----:B------:R-:W-:-:S04]  /*0a70*/  UIADD3 UR4, UPT, UPT, -UR4, 0x100000, URZ ;  /* 0x0010000004047890 */ /* 0x000fc8000fffe1ff */
[----:B------:R-:W-:Y:S02]  /*0a80*/  USHF.L.U32 UR5, UR4, 0xb, URZ ;  /* 0x0000000b04057899 */ /* 0x000fe400080006ff */
[----:B------:R-:W-:Y:S01]  /*0a90*/  USHF.L.U32 UR4, UR4, 0x1, URZ ;  /* 0x0000000104047899 */ /* 0x000fe200080006ff */
[----:B------:R-:W1:Y:S03]  /*0aa0*/  FENCE.VIEW.ASYNC.S ;  /* 0x00000000000073c6 */ /* 0x000e660000000000 */
[----:B-1----:R2:W1:Y:S08]  /*0ab0*/  SYNCS.EXCH.64 URZ, [UR6+0xc0], UR8 ;  /* 0x0000c00806ff75b2 */ /* 0x0024700008000100 */
[----:B------:R2:W1:Y:S02]  /*0ac0*/  SYNCS.EXCH.64 URZ, [UR6+0xc8], UR4 ;  /* 0x0000c80406ff75b2 */ /* 0x0004640008000100 */
[----:B--2---:R-:W-:Y:S01]  /*0ad0*/  NOP ;  /* 0x0000000000007918 */ /* 0x004fe20000000000 */
.L_x_12:
[----:B------:R-:W2:Y:S01]  /*0ae0*/  SHFL.IDX PT, R2, R95, RZ, 0x1f ;  /* 0x00001fff5f027589 */ /* 0x000ea200000e0000 */
[----:B------:R-:W1:Y:S01]  /*0af0*/  S2UR UR27, SR_CTAID.X ;  /* 0x00000000001b79c3 */ /* 0x000e620000002500 */
[----:B------:R-:W-:-:S07]  /*0b00*/  NOP ;  /* 0x0000000000007918 */ /* 0x000fce0000000000 */
[----:B------:R-:W1:Y:S01]  /*0b10*/  S2UR UR23, SR_CTAID.Y ;  /* 0x00000000001779c3 */ /* 0x000e620000002600 */
[----:B--2---:R-:W-:-:S13]  /*0b20*/  ISETP.NE.AND P0, PT, R2, 0x5, PT ;  /* 0x000000050200780c */ /* 0x004fda0003f05270 */
[----:B-1----:R-:W-:Y:S05]  /*0b30*/  @P0 BRA `(.L_x_13) ;  /* 0x0000000000480947 */ /* 0x002fea0003800000 */
[----:B------:R-:W1:Y:S01]  /*0b40*/  S2UR UR4, SR_CgaCtaId ;  /* 0x00000000000479c3 */ /* 0x000e620000008800 */
        /* <DEDUP_REMOVED lines=12> */
[----:B-1----:R1:W2:Y:S01]  /*0c10*/  SYNCS.EXCH.64 URZ, [UR4+0xd0], UR8 ;  /* 0x0000d00804ff75b2 */ /* 0x0022a20008000100 */
[----:B------:R1:W1:Y:S01]  /*0c20*/  SYNCS.EXCH.64 URZ, [UR4+0xe0], UR6 ;  /* 0x0000e00604ff75b2 */ /* 0x0002620008000100 */
[----:B------:R1:W1:Y:S01]  /*0c30*/  SYNCS.EXCH.64 URZ, [UR4+0xd8], UR8 ;  /* 0x0000d80804ff75b2 */ /* 0x0002620008000100 */
[----:B------:R1:W1:Y:S01]  /*0c40*/  SYNCS.EXCH.64 URZ, [UR4+0xe8], UR6 ;  /* 0x0000e80604ff75b2 */ /* 0x0002620008000100 */
[----:B------:R-:W-:Y:S01]  /*0c50*/  NOP ;  /* 0x0000000000007918 */ /* 0x000fe20000000000 */
.L_x_13:
[----:B------:R-:W-:-:S05]  /*0c60*/  CS2R.32 R89, SR_CgaSize ;  /* 0x0000000000597805 */ /* 0x000fca0000008a00 */
[----:B------:R-:W-:-:S05]  /*0c70*/  IMAD R89, R89, -0xa0, RZ ;  /* 0xffffff6059597824 */ /* 0x000fca00078e02ff */
[----:B------:R-:W-:-:S14]  /*0c80*/  R2UR UR5, R89 ;  /* 0x00000000590572ca */ /* 0x000fdc00000e0000 */
[----:B------:R-:W3:Y:S01]  /*0c90*/  LDCU UR5, c[0x0][UR5+0x2b0] ;  /* 0x00005600050577ac */ /* 0x000ee20008000800 */
[----:B------:R-:W-:Y:S02]  /*0ca0*/  I2FP.F32.U32 R5, UR27 ;  /* 0x0000001b00057c45 */ /* 0x000fe40008201000 */
[----:B------:R-:W-:-:S05]  /*0cb0*/  CS2R.32 R2, SR_CgaSize ;  /* 0x0000000000027805 */ /* 0x000fca0000008a00 */
[----:B------:R-:W-:-:S06]  /*0cc0*/  IMAD R2, R2, -0xa0, RZ ;  /* 0xffffff6002027824 */ /* 0x000fcc00078e02ff */
[----:B------:R-:W4:Y:S01]  /*0cd0*/  LDC R2, c[0x0][R2+0x2a0] ;  /* 0x0000a80002027b82 */ /* 0x000f220000000800 */
[----:B------:R-:W-:Y:S02]  /*0ce0*/  I2FP.F32.U32 R4, UR23 ;  /* 0x0000001700047c45 */ /* 0x000fe40008201000 */
[----:B------:R-:W-:-:S05]  /*0cf0*/  CS2R.32 R89, SR_CgaSize ;  /* 0x0000000000597805 */ /* 0x000fca0000008a00 */
[----:B------:R-:W-:-:S05]  /*0d00*/  IMAD R89, R89, -0xa0, RZ ;  /* 0xffffff6059597824 */ /* 0x000fca00078e02ff */
[----:B-1----:R-:W-:-:S14]  /*0d10*/  R2UR UR4, R89 ;  /* 0x00000000590472ca */ /* 0x002fdc00000e0000 */
[----:B------:R-:W1:Y:S01]  /*0d20*/  LDCU UR4, c[0x0][UR4+0x2b4] ;  /* 0x00005680040477ac */ /* 0x000e620008000800 */
[----:B------:R-:W-:Y:S01]  /*0d30*/  NOP ;  /* 0x0000000000007918 */ /* 0x000fe20000000000 */
[----:B------:R-:W2:Y:S01]  /*0d40*/  S2R R17, SR_CTAID.Z ;  /* 0x0000000000117919 */ /* 0x000ea20000002700 */
[----:B------:R-:W4:Y:S01]  /*0d50*/  LDCU UR18, c[0x0][0xb24] ;  /* 0x00016480ff1277ac */ /* 0x000f220008000800 */
[----:B------:R-:W-:-:S05]  /*0d60*/  CS2R.32 R3, SR_CgaSize ;  /* 0x0000000000037805 */ /* 0x000fca0000008a00 */
[----:B------:R-:W-:-:S06]  /*0d70*/  IMAD R3, R3, -0xa0, RZ ;  /* 0xffffff6003037824 */ /* 0x000fcc00078e02ff */
[----:B------:R-:W2:Y:S01]  /*0d80*/  LDC R3, c[0x0][R3+0x2a4] ;  /* 0x0000a90003037b82 */ /* 0x000ea20000000800 */
[----:B---3--:R-:W-:Y:S01]  /*0d90*/  FMUL R5, R5, UR5 ;  /* 0x0000000505057c20 */ /* 0x008fe20008400000 */
[----:B-1----:R-:W-:-:S03]  /*0da0*/  FMUL R4, R4, UR4 ;  /* 0x0000000404047c20 */ /* 0x002fc60008400000 */
[----:B------:R-:W1:Y:S01]  /*0db0*/  F2I.U32.TRUNC.NTZ R89, R5 ;  /* 0x0000000500597305 */ /* 0x000e62000020f000 */
[----:B----4-:R-:W-:-:S07]  /*0dc0*/  UISETP.GE.AND UP0, UPT, UR18, 0x1, UPT ;  /* 0x000000011200788c */ /* 0x010fce000bf06270 */
[----:B------:R-:W3:Y:S01]  /*0dd0*/  F2I.U32.TRUNC.NTZ R88, R4 ;  /* 0x0000000400587305 */ /* 0x000ee2000020f000 */
[----:B-1----:R-:W-:-:S05]  /*0de0*/  IADD3 R89, PT, PT, -R89, RZ, RZ ;  /* 0x000000ff59597210 */ /* 0x002fca0007ffe1ff */
[----:B------:R-:W-:Y:S01]  /*0df0*/  IMAD R89, R2, R89, UR27 ;  /* 0x0000001b02597e24 */ /* 0x000fe2000f8e0259 */
[----:B---3--:R-:W-:-:S05]  /*0e00*/  IADD3 R88, PT, PT, -R88, RZ, RZ ;  /* 0x000000ff58587210 */ /* 0x008fca0007ffe1ff */
[----:B--2---:R-:W-:Y:S01]  /*0e10*/  IMAD R88, R3, R88, UR23 ;  /* 0x0000001703587e24 */ /* 0x004fe2000f8e0258 */
[----:B------:R-:W-:Y:S06]  /*0e20*/  BAR.SYNC.DEFER_BLOCKING 0x0 ;  /* 0x0000000000007b1d */ /* 0x000fec0000010000 */
[----:B------:R-:W-:Y:S05]  /*0e30*/  BRA.U !UP0, `(.L_x_14) ;  /* 0x0000000108d47547 */ /* 0x000fea000b800000 */
[----:B------:R-:W1:Y:S01]  /*0e40*/  LDCU.128 UR28, c[0x0][0xb10] ;  /* 0x00016200ff1c77ac */ /* 0x000e620008000c00 */
[----:B------:R-:W2:Y:S01]  /*0e50*/  LDCU UR14, c[0x0][0x370] ;  /* 0x00006e00ff0e77ac */ /* 0x000ea20008000800 */
[----:B------:R-:W3:Y:S01]  /*0e60*/  LDCU UR8, c[0x0][0x374] ;  /* 0x00006e80ff0877ac */ /* 0x000ee20008000800 */
[----:B------:R-:W4:Y:S01]  /*0e70*/  LDCU UR19, c[0x0][0xb0c] ;  /* 0x00016180ff1377ac */ /* 0x000f220008000800 */
[----:B------:R-:W4:Y:S01]  /*0e80*/  LDCU UR9, c[0x0][0xb20] ;  /* 0x00016400ff0977ac */ /* 0x000f220008000800 */
[----:B------:R-:W4:Y:S01]  /*0e90*/  LDCU.64 UR16, c[0x0][0xb28] ;  /* 0x00016500ff1077ac */ /* 0x000f220008000a00 */
[----:B-1----:R-:W-:Y:S02]  /*0ea0*/  UISETP.NE.AND UP0, UPT, UR30, 0x1, UPT ;  /* 0x000000011e00788c */ /* 0x002fe4000bf05270 */
[----:B---3--:R-:W-:Y:S02]  /*0eb0*/  UIMAD.WIDE.U32 UR4, UR8, UR31, URZ ;  /* 0x0000001f080472a5 */ /* 0x008fe4000f8e00ff */
[----:B--2---:R-:W-:-:S02]  /*0ec0*/  UIMAD.WIDE.U32 UR6, UR14, UR28, URZ ;  /* 0x0000001c0e0672a5 */ /* 0x004fc4000f8e00ff */
[----:B----4-:R-:W-:Y:S02]  /*0ed0*/  UISETP.NE.AND UP1, UPT, UR19, 0x1, UPT ;  /* 0x000000011300788c */ /* 0x010fe4000bf25270 */
[----:B------:R-:W-:Y:S01]  /*0ee0*/  UIMAD.WIDE.U32 UR10, UR23, UR31, URZ ;  /* 0x0000001f170a72a5 */ /* 0x000fe2000f8e00ff */
[----:B------:R-:W-:Y:S01]  /*0ef0*/  UMOV UR4, UR5 ;  /* 0x0000000500047c82 */ /* 0x000fe20008000000 */
[----:B------:R-:W-:Y:S02]  /*0f00*/  UISETP.NE.AND UP4, UPT, UR18, 0x1, UPT ;  /* 0x000000011200788c */ /* 0x000fe4000bf85270 */
[----:B------:R-:W-:-:S03]  /*0f10*/  @UP0 USHF.R.U32.HI UR8, URZ, UR9, UR4 ;  /* 0x00000009ff080299 */ /* 0x000fc60008011604 */
[----:B------:R-:W-:Y:S01]  /*0f20*/  UMOV UR6, UR11 ;  /* 0x0000000b00067c82 */ /* 0x000fe20008000000 */
[----:B------:R-:W-:Y:S01]  /*0f30*/  UMOV UR4, UR7 ;  /* 0x0000000700047c82 */ /* 0x000fe20008000000 */
[----:B------:R-:W-:Y:S02]  /*0f40*/  USHF.R.U32.HI UR10, URZ, UR9, UR6 ;  /* 0x00000009ff0a7299 */ /* 0x000fe40008011606 */
[----:B------:R-:W-:Y:S02]  /*0f50*/  @UP1 USHF.R.U32.HI UR14, URZ, UR29, UR4 ;  /* 0x0000001dff0e1299 */ /* 0x000fe40008011604 */
[----:B------:R-:W-:Y:S02]  /*0f60*/  UIMAD.WIDE.U32 UR4, UR8, UR16, URZ ;  /* 0x00000010080472a5 */ /* 0x000fe4000f8e00ff */
[----:B------:R-:W-:Y:S02]  /*0f70*/  UIMAD.WIDE.U32 UR12, UR27, UR28, URZ ;  /* 0x0000001c1b0c72a5 */ /* 0x000fe4000f8e00ff */
[----:B------:R-:W-:-:S03]  /*0f80*/  UIMAD.WIDE.U32 UR6, UR14, UR16, URZ ;  /* 0x000000100e0672a5 */ /* 0x000fc6000f8e00ff */
[----:B------:R-:W-:Y:S02]  /*0f90*/  UMOV UR4, UR5 ;  /* 0x0000000500047c82 */ /* 0x000fe40008000000 */
[----:B------:R-:W-:Y:S01]  /*0fa0*/  @UP4 USHF.R.U32.HI UR8, URZ, UR17, UR4 ;  /* 0x00000011ff084299 */ /* 0x000fe20008011604 */
[----:B------:R-:W-:Y:S02]  /*0fb0*/  UMOV UR9, UR13 ;  /* 0x0000000d00097c82 */ /* 0x000fe40008000000 */
[----:B------:R-:W-:Y:S01]  /*0fc0*/  UMOV UR4, UR7 ;  /* 0x0000000700047c82 */ /* 0x000fe20008000000 */
[----:B------:R-:W-:Y:S02]  /*0fd0*/  USHF.R.U32.HI UR29, URZ, UR29, UR9 ;  /* 0x0000001dff1d7299 */ /* 0x000fe40008011609 */
[----:B------:R-:W-:Y:S02]  /*0fe0*/  @UP4 USHF.R.U32.HI UR14, URZ, UR17, UR4 ;  /* 0x00000011ff0e4299 */ /* 0x000fe40008011604 */
[----:B------:R-:W-:-:S02]  /*0ff0*/  USEL UR9, UR23, UR10, !UP0 ;  /* 0x0000000a17097287 */ /* 0x000fc4000c000000 */
[----:B------:R-:W-:Y:S02]  /*1000*/  UIMAD UR4, UR8, UR18, URZ ;  /* 0x00000012080472a4 */ /* 0x000fe4000f8e02ff */
[----:B------:R-:W-:Y:S02]  /*1010*/  USEL UR6, UR27, UR29, !UP1 ;  /* 0x0000001d1b067287 */ /* 0x000fe4000c800000 */
[----:B------:R-:W-:Y:S02]  /*1020*/  UISETP.GE.AND UP0, UPT, UR9, UR4, UPT ;  /* 0x000000040900728c */ /* 0x000fe4000bf06270 */
[----:B------:R-:W-:Y:S02]  /*1030*/  UIMAD.WIDE.U32 UR4, UR9, UR16, URZ ;  /* 0x00000010090472a5 */ /* 0x000fe4000f8e00ff */
[----:B------:R-:W-:Y:S02]  /*1040*/  UIMAD UR7, UR14, UR18, URZ ;  /* 0x000000120e0772a4 */ /* 0x000fe4000f8e02ff */
[----:B------:R-:W-:-:S02]  /*1050*/  UIMAD.WIDE.U32 UR10, UR6, UR16, URZ ;  /* 0x00000010060a72a5 */ /* 0x000fc4000f8e00ff */
[----:B------:R-:W-:Y:S01]  /*1060*/  UISETP.GE.OR UP0, UPT, UR6, UR7, UP0 ;  /* 0x000000070600728c */ /* 0x000fe20008706670 */
[----:B------:R-:W-:Y:S01]  /*1070*/  UMOV UR4, UR5 ;  /* 0x0000000500047c82 */ /* 0x000fe20008000000 */
[----:B------:R-:W-:Y:S02]  /*1080*/  UIADD3 UR8, UPT, UPT, -UR9, URZ, URZ ;  /* 0x000000ff09087290 */ /* 0x000fe4000fffe1ff */
[----:B------:R-:W-:Y:S02]  /*1090*/  USHF.R.U32.HI UR4, URZ, UR17, UR4 ;  /* 0x00000011ff047299 */ /* 0x000fe40008011604 */
[----:B------:R-:W-:Y:S02]  /*10a0*/  UIMAD UR23, UR30, UR8, UR23 ;  /* 0x000000081e1772a4 */ /* 0x000fe4000f8e0217 */
[----:B------:R-:W-:Y:S02]  /*10b0*/  USEL UR7, UR9, UR4, !UP4 ;  /* 0x0000000409077287 */ /* 0x000fe4000e000000 */
[----:B------:R-:W-:Y:S01]  /*10c0*/  UIADD3 UR10, UPT, UPT, -UR6, URZ, URZ ;  /* 0x000000ff060a7290 */ /* 0x000fe2000fffe1ff */
[----:B------:R-:W-:-:S02]  /*10d0*/  @!UP0 UMOV UR4, UR11 ;  /* 0x0000000b00048c82 */ /* 0x000fc40008000000 */
[----:B------:R-:W-:Y:S02]  /*10e0*/  @!UP0 USHF.R.U32.HI UR5, URZ, UR17, UR4 ;  /* 0x00000011ff058299 */ /* 0x000fe40008011604 */
[----:B------:R-:W-:Y:S02]  /*10f0*/  UIADD3 UR4, UPT, UPT, -UR7, URZ, URZ ;  /* 0x000000ff07047290 */ /* 0x000fe4000fffe1ff */
[----:B------:R-:W-:Y:S02]  /*1100*/  @!UP0 USEL UR5, UR6, UR5, !UP4 ;  /* 0x0000000506058287 */ /* 0x000fe4000e000000 */
[----:B------:R-:W-:Y:S02]  /*1110*/  UIMAD UR8, UR18, UR4, UR9 ;  /* 0x00000004120872a4 */ /* 0x000fe4000f8e0209 */
[----:B------:R-:W-:Y:S02]  /*1120*/  @!UP0 UIADD3 UR4, UPT, UPT, UR7, -UR5, URZ ;  /* 0x8000000507048290 */ /* 0x000fe4000fffe0ff */
[----:B------:R-:W-:-:S02]  /*1130*/  @!UP0 UIMAD UR8, UR8, UR14, UR5 ;  /* 0x0000000e080882a4 */ /* 0x000fc4000f8e0205 */
[----:B------:R-:W-:Y:S02]  /*1140*/  @!UP0 UIMAD UR9, UR4, UR18, UR6 ;  /* 0x00000012040982a4 */ /* 0x000fe4000f8e0206 */
[----:B------:R-:W-:Y:S02]  /*1150*/  UIMAD UR4, UR19, UR10, UR27 ;  /* 0x0000000a130472a4 */ /* 0x000fe4000f8e021b */
[----:B------:R-:W-:Y:S01]  /*1160*/  UIMAD UR23, UR9, UR30, UR23 ;  /* 0x0000001e091772a4 */ /* 0x000fe2000f8e0217 */
[----:B------:R-:W-:Y:S02]  /*1170*/  @!UP0 UMOV UR6, UR8 ;  /* 0x0000000800068c82 */ /* 0x000fe40008000000 */
[----:B------:R-:W-:-:S12]  /*1180*/  UIMAD UR27, UR6, UR19, UR4 ;  /* 0x00000013061b72a4 */ /* 0x000fd8000f8e0204 */
.L_x_14:
[----:B------:R-:W1:Y:S02]  /*1190*/  LDCU UR4, c[0x0][0xb30] ;  /* 0x00016600ff0477ac */ /* 0x000e640008000800 */
[----:B-1----:R-:W-:-:S09]  /*11a0*/  UISETP.NE.AND UP0, UPT, UR4, 0x1, UPT ;  /* 0x000000010400788c */ /* 0x002fd2000bf05270 */
[----:B------:R-:W-:Y:S05]  /*11b0*/  BRA.U UP0, `(.L_x_15) ;  /* 0x0000000100447547 */ /* 0x000fea000b800000 */
[----:B------:R-:W1:Y:S01]  /*11c0*/  LDCU.128 UR8, c[0x0][0xb10] ;  /* 0x00016200ff0877ac */ /* 0x000e620008000c00 */
[----:B------:R-:W2:Y:S01]  /*11d0*/  LDCU UR12, c[0x0][0xb0c] ;  /* 0x00016180ff0c77ac */ /* 0x000ea20008000800 */
[----:B------:R-:W3:Y:S01]  /*11e0*/  LDCU UR13, c[0x0][0xb20] ;  /* 0x00016400ff0d77ac */ /* 0x000ee20008000800 */
[----:B-1----:R-:W-:Y:S02]  /*11f0*/  UIMAD.WIDE.U32 UR6, UR27, UR8, URZ ;  /* 0x000000081b0672a5 */ /* 0x002fe4000f8e00ff */
[----:B------:R-:W-:Y:S02]  /*1200*/  UIMAD.WIDE.U32 UR4, UR23, UR11, URZ ;  /* 0x0000000b170472a5 */ /* 0x000fe4000f8e00ff */
[----:B--2---:R-:W-:Y:S02]  /*1210*/  UISETP.NE.AND UP1, UPT, UR12, 0x1, UPT ;  /* 0x000000010c00788c */ /* 0x004fe4000bf25270 */
[----:B------:R-:W-:Y:S01]  /*1220*/  UISETP.NE.AND UP0, UPT, UR10, 0x1, UPT ;  /* 0x000000010a00788c */ /* 0x000fe2000bf05270 */
[----:B------:R-:W-:-:S02]  /*1230*/  UMOV UR6, UR7 ;  /* 0x0000000700067c82 */ /* 0x000fc40008000000 */
[----:B------:R-:W-:Y:S01]  /*1240*/  UMOV UR4, UR5 ;  /* 0x0000000500047c82 */ /* 0x000fe20008000000 */
[----:B------:R-:W-:Y:S02]  /*1250*/  USHF.R.U32.HI UR6, URZ, UR9, UR6 ;  /* 0x00000009ff067299 */ /* 0x000fe40008011606 */
[----:B---3--:R-:W-:Y:S02]  /*1260*/  USHF.R.U32.HI UR4, URZ, UR13, UR4 ;  /* 0x0000000dff047299 */ /* 0x008fe40008011604 */
[----:B------:R-:W-:Y:S02]  /*1270*/  USEL UR5, UR27, UR6, !UP1 ;  /* 0x000000061b057287 */ /* 0x000fe4000c800000 */
[----:B------:R-:W-:-:S04]  /*1280*/  USEL UR4, UR23, UR4, !UP0 ;  /* 0x0000000417047287 */ /* 0x000fc8000c000000 */
[----:B------:R-:W-:Y:S02]  /*1290*/  UIADD3 UR6, UPT, UPT, UR5, -UR4, URZ ;  /* 0x8000000405067290 */ /* 0x000fe4000fffe0ff */
[----:B------:R-:W-:Y:S02]  /*12a0*/  UIADD3 UR4, UPT, UPT, -UR5, UR4, URZ ;  /* 0x0000000405047290 */ /* 0x000fe4000fffe1ff */
[----:B------:R-:W-:Y:S02]  /*12b0*/  UIMAD UR23, UR6, UR10, UR23 ;  /* 0x0000000a061772a4 */ /* 0x000fe4000f8e0217 */
[----:B------:R-:W-:-:S12]  /*12c0*/  UIMAD UR27, UR4, UR12, UR27 ;  /* 0x0000000c041b72a4 */ /* 0x000fd8000f8e021b */
.L_x_15:
[----:B------:R-:W-:Y:S01]  /*12d0*/  BAR.SYNC.DEFER_BLOCKING 0x0 ;  /* 0x0000000000007b1d */ /* 0x000fe20000010000 */
[----:B------:R-:W-:Y:S01]  /*12e0*/  UISETP.NE.AND UP0, UPT, UR15, 0x2, UPT ;  /* 0x000000020f00788c */ /* 0x000fe2000bf05270 */
[----:B------:R-:W-:Y:S02]  /*12f0*/  ISETP.NE.OR P2, PT, R0, 0x2, !P2 ;  /* 0x000000020000780c */ /* 0x000fe40005745670 */
[----:B------:R-:W-:Y:S02]  /*1300*/  LOP3.LUT R0, R101, 0x1f, RZ, 0xc0, !PT ;  /* 0x0000001f65007812 */ /* 0x000fe400078ec0ff */
[----:B------:R-:W1:Y:S04]  /*1310*/  LDCU UR39, c[0x0][0xb24] ;  /* 0x00016480ff2777ac */ /* 0x000e680008000800 */
[----:B------:R-:W-:Y:S05]  /*1320*/  BRA.U UP0, `(.L_x_16) ;  /* 0x0000001d00087547 */ /* 0x000fea000b800000 */
[----:B------:R-:W2:Y:S01]  /*1330*/  LDCU UR7, c[0x0][0x390] ;  /* 0x00007200ff0777ac */ /* 0x000ea20008000800 */
[----:B------:R-:W-:Y:S01]  /*1340*/  PLOP3.LUT P1, PT, PT, PT, UP2, 0x80, 0x8 ;  /* 0x000000000008781c */ /* 0x000fe20003f2f028 */
[----:B------:R-:W-:Y:S01]  /*1350*/  IMAD.MOV.U32 R2, RZ, RZ, RZ ;  /* 0x000000ffff027224 */ /* 0x000fe200078e00ff */
[----:B------:R-:W-:Y:S01]  /*1360*/  ISETP.EQ.OR P3, PT, R0, RZ, P2 ;  /* 0x000000ff0000720c */ /* 0x000fe20001762670 */
[----:B------:R-:W3:Y:S01]  /*1370*/  LDCU UR6, c[0x0][0x5c0] ;  /* 0x0000b800ff0677ac */ /* 0x000ee20008000800 */
[----:B------:R-:W-:Y:S01]  /*1380*/  PLOP3.LUT P1, PT, P1, PT, PT, 0x8, 0x80 ;  /* 0x000000000080781c */ /* 0x000fe20000f2e170 */
[----:B------:R-:W4:Y:S01]  /*1390*/  LDCU UR53, c[0x0][0x370] ;  /* 0x00006e00ff3577ac */ /* 0x000f220008000800 */
[----:B------:R-:W1:Y:S01]  /*13a0*/  LDCU.64 UR46, c[0x0][0x348] ;  /* 0x00006900ff2e77ac */ /* 0x000e620008000a00 */
[----:B------:R-:W1:Y:S01]  /*13b0*/  LDCU UR52, c[0x0][0x374] ;  /* 0x00006e80ff3477ac */ /* 0x000e620008000800 */
[----:B--2---:R-:W-:Y:S02]  /*13c0*/  UIADD3 UR5, UPT, UPT, UR7, 0x3f, URZ ;  /* 0x0000003f07057890 */ /* 0x004fe4000fffe0ff */
[----:B---3--:R-:W-:-:S02]  /*13d0*/  UIADD3 UR6, UPT, UPT, UR6, 0x3f, URZ ;  /* 0x0000003f06067890 */ /* 0x008fc4000fffe0ff */
[----:B------:R-:W-:Y:S02]  /*13e0*/  USHF.R.S32.HI UR4, URZ, 0x1f, UR5 ;  /* 0x0000001fff047899 */ /* 0x000fe40008011405 */
[----:B------:R-:W-:Y:S02]  /*13f0*/  UIADD3 UR57, UPT, UPT, UR7, 0x7e, URZ ;  /* 0x0000007e07397890 */ /* 0x000fe4000fffe0ff */
[----:B------:R-:W-:Y:S02]  /*1400*/  ULEA.HI UR4, UR4, UR5, URZ, 0x6 ;  /* 0x0000000504047291 */ /* 0x000fe4000f8f30ff */
[----:B------:R-:W-:Y:S02]  /*1410*/  UIADD3 UR5, UPT, UPT, UR7, -0x1, URZ ;  /* 0xffffffff07057890 */ /* 0x000fe4000fffe0ff */
[----:B------:R-:W-:Y:S02]  /*1420*/  USHF.R.S32.HI UR55, URZ, 0x6, UR4 ;  /* 0x00000006ff377899 */ /* 0x000fe40008011404 */
[----:B------:R-:W-:-:S02]  /*1430*/  UISETP.GE.U32.AND UP1, UPT, UR5, -0x7f, UPT ;  /* 0xffffff810500788c */ /* 0x000fc4000bf26070 */
[----:B------:R-:W-:Y:S02]  /*1440*/  UISETP.LT.U32.AND UP0, UPT, UR55, 0x8, UPT ;  /* 0x000000083700788c */ /* 0x000fe4000bf01070 */
[----:B------:R-:W-:Y:S02]  /*1450*/  USHF.R.S32.HI UR4, URZ, 0x1f, UR6 ;  /* 0x0000001fff047899 */ /* 0x000fe40008011406 */
[----:B------:R-:W-:Y:S02]  /*1460*/  USEL UR54, UR55, 0x8, UP0 ;  /* 0x0000000837367887 */ /* 0x000fe40008000000 */
[----:B------:R-:W-:Y:S02]  /*1470*/  ULEA.HI UR4, UR4, UR6, URZ, 0x6 ;  /* 0x0000000604047291 */ /* 0x000fe4000f8f30ff */
[----:B------:R-:W-:Y:S02]  /*1480*/  UIADD3 UR38, UPT, UPT, UR54, -0x1, URZ ;  /* 0xffffffff36267890 */ /* 0x000fe4000fffe0ff */
[----:B------:R-:W-:-:S02]  /*1490*/  @UP1 UIADD3 UR38, UPT, UPT, UR54, URZ, URZ ;  /* 0x000000ff36261290 */ /* 0x000fc4000fffe0ff */
[----:B------:R-:W-:Y:S02]  /*14a0*/  USHF.R.S32.HI UR51, URZ, 0x6, UR4 ;  /* 0x00000006ff337899 */ /* 0x000fe40008011404 */
[----:B------:R-:W-:Y:S02]  /*14b0*/  UIADD3 UR56, UPT, UPT, UR55, -UR54, URZ ;  /* 0x8000003637387290 */ /* 0x000fe4000fffe0ff */
[----:B------:R-:W-:Y:S01]  /*14c0*/  UIADD3 UR38, UPT, UPT, UR38, 0x1, URZ ;  /* 0x0000000126267890 */ /* 0x000fe2000fffe0ff */
[----:B------:R-:W-:Y:S01]  /*14d0*/  UMOV UR28, 0x1 ;  /* 0x00000001001c7882 */ /* 0x000fe20000000000 */
[----:B-1--4-:R-:W-:-:S10]  /*14e0*/  UMOV UR36, URZ ;  /* 0x000000ff00247c82 */ /* 0x012fd40008000000 */
.L_x_32:
[----:B------:R-:W-:Y:S01]  /*14f0*/  IMAD.U32 R4, RZ, RZ, UR51 ;  /* 0x00000033ff047e24 */ /* 0x000fe2000f8e00ff */
[----:B------:R-:W1:Y:S04]  /*1500*/  LDCU UR50, c[0x0][0x5c4] ;  /* 0x0000b880ff3277ac */ /* 0x000e680008000800 */
[-C--:B------:R-:W-:Y:S01]  /*1510*/  IABS R0, R4.reuse ;  /* 0x0000000400007213 */ /* 0x080fe20000000000 */
[----:B------:R-:W-:Y:S01]  /*1520*/  UMOV UR29, 0x400 ;  /* 0x00000400001d7882 */ /* 0x000fe20000000000 */
[----:B------:R-:W-:Y:S01]  /*1530*/  IABS R4, R4 ;  /* 0x0000000400047213 */ /* 0x000fe20000000000 */
[----:B------:R-:W-:Y:S01]  /*1540*/  USHF.L.U32 UR34, UR27, 0x7, URZ ;  /* 0x000000071b227899 */ /* 0x000fe200080006ff */
[----:B------:R-:W-:Y:S01]  /*1550*/  R2UR UR6, R0 ;  /* 0x00000000000672ca */ /* 0x000fe200000e0000 */
[----:B------:R-:W-:Y:S01]  /*1560*/  UMOV UR15, URZ ;  /* 0x000000ff000f7c82 */ /* 0x000fe20008000000 */
[----:B-1----:R-:W-:-:S11]  /*1570*/  IMAD.U32 R3, RZ, RZ, UR50 ;  /* 0x00000032ff037e24 */ /* 0x002fd6000f8e00ff */
[----:B------:R-:W1:Y:S08]  /*1580*/  I2F.RP R6, UR6 ;  /* 0x0000000600067d06 */ /* 0x000e700008209400 */
[----:B-1----:R-:W1:Y:S02]  /*1590*/  MUFU.RCP R5, R6 ;  /* 0x0000000600057308 */ /* 0x002e640000001000 */
[----:B-1----:R-:W-:-:S06]  /*15a0*/  VIADD R5, R5, 0xffffffe ;  /* 0x0ffffffe05057836 */ /* 0x002fcc0000000000 */
[----:B------:R-:W1:Y:S02]  /*15b0*/  F2I.FTZ.U32.TRUNC.NTZ R0, R5 ;  /* 0x0000000500007305 */ /* 0x000e64000021f000 */
[----:B-1----:R-:W-:Y:S02]  /*15c0*/  R2UR UR5, R0 ;  /* 0x00000000000572ca */ /* 0x002fe400000e0000 */
[----:B------:R-:W-:Y:S01]  /*15d0*/  IABS R0, R3 ;  /* 0x0000000300007213 */ /* 0x000fe20000000000 */
[----:B------:R-:W-:-:S03]  /*15e0*/  IMAD.U32 R3, RZ, RZ, UR23 ;  /* 0x00000017ff037e24 */ /* 0x000fc6000f8e00ff */
[----:B------:R-:W-:Y:S01]  /*15f0*/  R2UR UR8, R0 ;  /* 0x00000000000872ca */ /* 0x000fe200000e0000 */
[----:B------:R-:W-:Y:S01]  /*1600*/  IMAD.MOV R0, RZ, RZ, -R4 ;  /* 0x000000ffff007224 */ /* 0x000fe200078e0a04 */
[----:B------:R-:W-:-:S04]  /*1610*/  IABS R3, R3 ;  /* 0x0000000300037213 */ /* 0x000fc80000000000 */
[----:B------:R-:W-:Y:S01]  /*1620*/  R2UR UR9, R3 ;  /* 0x00000000030972ca */ /* 0x000fe200000e0000 */
[----:B------:R-:W-:-:S04]  /*1630*/  UIADD3 UR4, UPT, UPT, URZ, -UR5, URZ ;  /* 0x80000005ff047290 */ /* 0x000fc8000fffe0ff */
[----:B------:R-:W-:Y:S02]  /*1640*/  UIMAD UR7, UR4, UR6, URZ ;  /* 0x00000006040772a4 */ /* 0x000fe4000f8e02ff */
[----:B------:R-:W1:Y:S01]  /*1650*/  I2F.RP R3, UR8 ;  /* 0x0000000800037d06 */ /* 0x000e620008209400 */
[----:B------:R-:W-:Y:S02]  /*1660*/  UMOV UR4, URZ ;  /* 0x000000ff00047c82 */ /* 0x000fe40008000000 */
[----:B------:R-:W-:Y:S02]  /*1670*/  UIMAD.WIDE.U32 UR4, UR5, UR7, UR4 ;  /* 0x00000007050472a5 */ /* 0x000fe4000f8e0004 */
[----:B------:R-:W-:-:S05]  /*1680*/  R2UR UR7, R0 ;  /* 0x00000000000772ca */ /* 0x000fca00000e0000 */
[----:B------:R-:W-:Y:S02]  /*1690*/  UMOV UR4, UR5 ;  /* 0x0000000500047c82 */ /* 0x000fe40008000000 */
[----:B------:R-:W-:Y:S01]  /*16a0*/  UIMAD.WIDE.U32 UR4, UR4, UR9, URZ ;  /* 0x00000009040472a5 */ /* 0x000fe2000f8e00ff */
[----:B-1----:R-:W1:Y:S06]  /*16b0*/  MUFU.RCP R0, R3 ;  /* 0x0000000300007308 */ /* 0x002e6c0000001000 */
[----:B------:R-:W-:Y:S02]  /*16c0*/  UMOV UR4, UR5 ;  /* 0x0000000500047c82 */ /* 0x000fe40008000000 */
[----:B------:R-:W-:Y:S01]  /*16d0*/  UIMAD UR5, UR4, UR7, UR9 ;  /* 0x00000007040572a4 */ /* 0x000fe2000f8e0209 */
[----:B------:R-:W2:Y:S03]  /*16e0*/  S2UR UR7, SR_CgaCtaId ;  /* 0x00000000000779c3 */ /* 0x000ea60000008800 */
[----:B------:R-:W-:Y:S01]  /*16f0*/  UISETP.GT.U32.AND UP0, UPT, UR6, UR5, UPT ;  /* 0x000000050600728c */ /* 0x000fe2000bf04070 */
[----:B-1----:R-:W-:-:S02]  /*1700*/  VIADD R0, R0, 0xffffffe ;  /* 0x0ffffffe00007836 */ /* 0x002fc40000000000 */
[----:B------:R-:W-:-:S08]  /*1710*/  IMAD.U32 R3, RZ, RZ, UR28 ;  /* 0x0000001cff037e24 */ /* 0x000fd0000f8e00ff */
[----:B------:R-:W-:Y:S01]  /*1720*/  @!UP0 UIADD3 UR5, UPT, UPT, UR5, -UR6, URZ ;  /* 0x8000000605058290 */ /* 0x000fe2000fffe0ff */
[----:B------:R-:W1:Y:S01]  /*1730*/  F2I.FTZ.U32.TRUNC.NTZ R0, R0 ;  /* 0x0000000000007305 */ /* 0x000e62000021f000 */
[----:B------:R-:W-:Y:S01]  /*1740*/  @!UP0 UIADD3 UR4, UPT, UPT, UR4, 0x1, URZ ;  /* 0x0000000104048890 */ /* 0x000fe2000fffe0ff */
[----:B------:R-:W-:Y:S01]  /*1750*/  SHF.L.U32 R3, R3, 0x1f, RZ ;  /* 0x0000001f03037819 */ /* 0x000fe200000006ff */
[----:B------:R-:W-:Y:S02]  /*1760*/  UISETP.GE.U32.AND UP1, UPT, UR5, UR6, UPT ;  /* 0x000000060500728c */ /* 0x000fe4000bf26070 */
[----:B------:R-:W-:Y:S02]  /*1770*/  ULOP3.LUT UR5, UR23, UR51, URZ, 0x3c, !UPT ;  /* 0x0000003317057292 */ /* 0x000fe4000f8e3cff */
[----:B--2---:R-:W-:Y:S02]  /*1780*/  ULEA UR29, UR7, UR29, 0x18 ;  /* 0x0000001d071d7291 */ /* 0x004fe4000f8ec0ff */
[----:B------:R-:W-:-:S02]  /*1790*/  UISETP.GE.AND UP0, UPT, UR5, URZ, UPT ;  /* 0x000000ff0500728c */ /* 0x000fc4000bf06270 */
[----:B------:R-:W-:-:S03]  /*17a0*/  ULEA UR7, UR36, UR29, 0x3 ;  /* 0x0000001d24077291 */ /* 0x000fc6000f8e18ff */
[----:B------:R-:W-:Y:S01]  /*17b0*/  @UP1 UIADD3 UR4, UPT, UPT, UR4, 0x1, URZ ;  /* 0x0000000104041890 */ /* 0x000fe2000fffe0ff */
[----:B-1----:R-:W-:Y:S01]  /*17c0*/  R2UR UR5, R0 ;  /* 0x00000000000572ca */ /* 0x002fe200000e0000 */
[----:B------:R-:W-:-:S05]  /*17d0*/  UISETP.NE.AND UP1, UPT, UR51, URZ, UPT ;  /* 0x000000ff3300728c */ /* 0x000fca000bf25270 */
[----:B------:R-:W-:Y:S01]  /*17e0*/  UMOV UR6, UR4 ;  /* 0x0000000400067c82 */ /* 0x000fe20008000000 */
[----:B------:R1:W2:Y:S01]  /*17f0*/  SYNCS.PHASECHK.TRANS64.TRYWAIT P0, [UR7+0x40], R3 ;  /* 0x00004003ff0075a7 */ /* 0x0002a20008001107 */
[----:B------:R-:W-:-:S04]  /*1800*/  @!UP0 UIADD3 UR6, UPT, UPT, -UR6, URZ, URZ ;  /* 0x000000ff06068290 */ /* 0x000fc8000fffe1ff */
[----:B------:R-:W-:Y:S02]  /*1810*/  @!UP1 ULOP3.LUT UR6, URZ, UR51, URZ, 0x33, !UPT ;  /* 0x00000033ff069292 */ /* 0x000fe4000f8e33ff */
[----:B------:R-:W-:-:S04]  /*1820*/  UIADD3 UR4, UPT, UPT, URZ, -UR5, URZ ;  /* 0x80000005ff047290 */ /* 0x000fc8000fffe0ff */
[----:B------:R-:W-:Y:S01]  /*1830*/  IMAD.U32 R0, RZ, RZ, UR6 ;  /* 0x00000006ff007e24 */ /* 0x000fe2000f8e00ff */
[----:B------:R-:W-:-:S03]  /*1840*/  UIMAD UR7, UR4, UR8, URZ ;  /* 0x00000008040772a4 */ /* 0x000fc6000f8e02ff */
[----:B------:R-:W-:Y:S01]  /*1850*/  UMOV UR4, URZ ;  /* 0x000000ff00047c82 */ /* 0x000fe20008000000 */
[----:B------:R-:W-:Y:S01]  /*1860*/  IABS R0, R0 ;  /* 0x0000000000007213 */ /* 0x000fe20000000000 */
[----:B------:R-:W-:-:S03]  /*1870*/  UIMAD.WIDE.U32 UR4, UR5, UR7, UR4 ;  /* 0x00000007050472a5 */ /* 0x000fc6000f8e0004 */
[----:B------:R-:W-:-:S04]  /*1880*/  R2UR UR9, R0 ;  /* 0x00000000000972ca */ /* 0x000fc800000e0000 */
[----:B------:R-:W-:-:S09]  /*1890*/  UMOV UR4, UR5 ;  /* 0x0000000500047c82 */ /* 0x000fd20008000000 */
[----:B------:R-:W-:-:S07]  /*18a0*/  UIMAD.WIDE.U32 UR4, UR4, UR9, URZ ;  /* 0x00000009040472a5 */ /* 0x000fce000f8e00ff */
[----:B------:R-:W-:Y:S02]  /*18b0*/  UMOV UR4, UR5 ;  /* 0x0000000500047c82 */ /* 0x000fe40008000000 */
[----:B------:R-:W-:-:S04]  /*18c0*/  UIADD3 UR5, UPT, UPT, -UR4, URZ, URZ ;  /* 0x000000ff04057290 */ /* 0x000fc8000fffe1ff */
[----:B------:R-:W-:-:S04]  /*18d0*/  UIMAD UR5, UR8, UR5, UR9 ;  /* 0x00000005080572a4 */ /* 0x000fc8000f8e0209 */
[----:B------:R-:W-:-:S11]  /*18e0*/  UISETP.GT.U32.AND UP0, UPT, UR8, UR5, UPT ;  /* 0x000000050800728c */ /* 0x000fd6000bf04070 */
[----:B------:R-:W-:Y:S02]  /*18f0*/  @!UP0 UIADD3 UR5, UPT, UPT, UR5, -UR8, URZ ;  /* 0x8000000805058290 */ /* 0x000fe4000fffe0ff */
[----:B------:R-:W-:Y:S02]  /*1900*/  @!UP0 UIADD3 UR4, UPT, UPT, UR4, 0x1, URZ ;  /* 0x0000000104048890 */ /* 0x000fe4000fffe0ff */
[----:B------:R-:W-:Y:S02]  /*1910*/  UISETP.GE.U32.AND UP1, UPT, UR5, UR8, UPT ;  /* 0x000000080500728c */ /* 0x000fe4000bf26070 */
[----:B------:R-:W-:-:S04]  /*1920*/  ULOP3.LUT UR5, UR6, UR50, URZ, 0x3c, !UPT ;  /* 0x0000003206057292 */ /* 0x000fc8000f8e3cff */
[----:B------:R-:W-:-:S05]  /*1930*/  UISETP.GE.AND UP0, UPT, UR5, URZ, UPT ;  /* 0x000000ff0500728c */ /* 0x000fca000bf06270 */
[----:B------:R-:W-:Y:S02]  /*1940*/  @UP1 UIADD3 UR4, UPT, UPT, UR4, 0x1, URZ ;  /* 0x0000000104041890 */ /* 0x000fe4000fffe0ff */
[----:B------:R-:W-:-:S05]  /*1950*/  UISETP.NE.AND UP1, UPT, UR50, URZ, UPT ;  /* 0x000000ff3200728c */ /* 0x000fca000bf25270 */
[----:B------:R-:W-:Y:S01]  /*1960*/  UMOV UR37, UR4 ;  /* 0x0000000400257c82 */ /* 0x000fe20008000000 */
[----:B------:R-:W-:Y:S02]  /*1970*/  UIADD3 UR4, UPT, UPT, -UR6, URZ, URZ ;  /* 0x000000ff06047290 */ /* 0x000fe4000fffe1ff */
[----:B------:R-:W-:Y:S02]  /*1980*/  @!UP0 UIADD3 UR37, UPT, UPT, -UR37, URZ, URZ ;  /* 0x000000ff25258290 */ /* 0x000fe4000fffe1ff */
[----:B------:R-:W-:Y:S02]  /*1990*/  UISETP.GE.U32.AND UP0, UPT, UR57, 0x7f, UPT ;  /* 0x0000007f3900788c */ /* 0x000fe4000bf06070 */
[----:B------:R-:W-:Y:S02]  /*19a0*/  @!UP1 ULOP3.LUT UR37, URZ, UR50, URZ, 0x33, !UPT ;  /* 0x00000032ff259292 */ /* 0x000fe4000f8e33ff */
[----:B------:R-:W-:Y:S02]  /*19b0*/  UIMAD UR4, UR51, UR4, UR23 ;  /* 0x00000004330472a4 */ /* 0x000fe4000f8e0217 */
[----:B------:R-:W-:-:S02]  /*19c0*/  UIADD3 UR5, UPT, UPT, -UR37, URZ, URZ ;  /* 0x000000ff25057290 */ /* 0x000fc4000fffe1ff */
[----:B------:R-:W-:Y:S02]  /*19d0*/  USHF.L.U32 UR10, UR4, 0x6, URZ ;  /* 0x00000006040a7899 */ /* 0x000fe400080006ff */
[----:B------:R-:W-:Y:S01]  /*19e0*/  UIMAD UR50, UR50, UR5, UR6 ;  /* 0x00000005323272a4 */ /* 0x000fe2000f8e0206 */
[----:B-12---:R-:W-:Y:S11]  /*19f0*/  BRA.U !UP0, `(.L_x_17) ;  /* 0x0000000508287547 */ /* 0x006ff6000b800000 */
[----:B------:R-:W1:Y:S01]  /*1a00*/  LDCU.64 UR12, c[0x0][0x5b0] ;  /* 0x0000b600ff0c77ac */ /* 0x000e620008000a00 */
[----:B------:R-:W1:Y:S01]  /*1a10*/  LDCU.64 UR8, c[0x0][0x5d8] ;  /* 0x0000bb00ff0877ac */ /* 0x000e620008000a00 */
[----:B------:R-:W2:Y:S01]  /*1a20*/  LDCU UR19, c[0x0][0x598] ;  /* 0x0000b300ff1377ac */ /* 0x000ea20008000800 */
[----:B------:R-:W3:Y:S01]  /*1a30*/  LDCU UR18, c[0x0][0x58c] ;  /* 0x0000b180ff1277ac */ /* 0x000ee20008000800 */
[----:B------:R-:W4:Y:S01]  /*1a40*/  LDCU UR21, c[0x0][0x59c] ;  /* 0x0000b380ff1577ac */ /* 0x000f220008000800 */
[----:B------:R-:W2:Y:S01]  /*1a50*/  LDCU UR20, c[0x0][0x5a0] ;  /* 0x0000b400ff1477ac */ /* 0x000ea20008000800 */
[----:B------:R-:W2:Y:S01]  /*1a60*/  LDCU.64 UR16, c[0x0][0x590] ;  /* 0x0000b200ff1077ac */ /* 0x000ea20008000a00 */
[----:B------:R-:W2:Y:S01]  /*1a70*/  LDCU.64 UR6, c[0x0][0x5b8] ;  /* 0x0000b700ff0677ac */ /* 0x000ea20008000a00 */
[----:B------:R-:W2:Y:S01]  /*1a80*/  LDCU.64 UR4, c[0x0][0x5d0] ;  /* 0x0000ba00ff0477ac */ /* 0x000ea20008000a00 */
[----:B-1----:R-:W-:Y:S02]  /*1a90*/  UIMAD UR31, UR50, UR12, UR8 ;  /* 0x0000000c321f72a4 */ /* 0x002fe4000f8e0208 */
[----:B------:R-:W-:-:S02]  /*1aa0*/  UIMAD UR30, UR37, UR13, UR9 ;  /* 0x0000000d251e72a4 */ /* 0x000fc4000f8e0209 */
[----:B------:R-:W-:Y:S01]  /*1ab0*/  UIADD3 UR42, UPT, UPT, UR34, 0x40, URZ ;  /* 0x00000040222a7890 */ /* 0x000fe2000fffe0ff */
[----:B------:R-:W-:Y:S01]  /*1ac0*/  UMOV UR14, URZ ;  /* 0x000000ff000e7c82 */ /* 0x000fe20008000000 */
[----:B---34-:R-:W-:-:S10]  /*1ad0*/  UMOV UR11, UR36 ;  /* 0x00000024000b7c82 */ /* 0x018fd40008000000 */
.L_x_22:
[----:B------:R-:W-:Y:S01]  /*1ae0*/  @!P2 MOV R3, 0x6000 ;  /* 0x000060000003a802 */ /* 0x000fe20000000f00 */
[----:B------:R-:W-:Y:S01]  /*1af0*/  ULEA UR33, UR11, UR29, 0x3 ;  /* 0x0000001d0b217291 */ /* 0x000fe2000f8e18ff */
[----:B---3--:R-:W-:Y:S11]  /*1b00*/  @P0 BRA `(.L_x_18) ;  /* 0x0000000000100947 */ /* 0x008ff60003800000 */
[----:B------:R-:W-:Y:S04]  /*1b10*/  MOV R0, UR28 ;  /* 0x0000001c00007c02 */ /* 0x000fe80008000f00 */
[----:B------:R-:W-:Y:S04]  /*1b20*/  SHF.L.U32 R5, R0, 0x1f, RZ ;  /* 0x0000001f00057819 */ /* 0x000fe800000006ff */
[----:B------:R-:W1:Y:S02]  /*1b30*/  SYNCS.PHASECHK.TRANS64.TRYWAIT P0, [UR33+0x40], R5 ;  /* 0x00004005ff0075a7 */ /* 0x000e640008001121 */
[----:B-1----:R-:W-:Y:S05]  /*1b40*/  @!P0 BRA `(.L_x_19) ;  /* 0x0000006800e48947 */ /* 0x002fea0003800000 */
.L_x_18:
[----:B------:R3:W-:Y:S01]  /*1b50*/  @!P2 SYNCS.ARRIVE.TRANS64 RZ, [UR33], R3 ;  /* 0x00000003ffffa9a7 */ /* 0x0007e20008000021 */
[----:B------:R-:W-:Y:S04]  /*1b60*/  BSSY.RECONVERGENT B0, `(.L_x_20) ;  /* 0x0000003000007945 */ /* 0x000fe80003800200 */
[----:B------:R-:W-:Y:S05]  /*1b70*/  @P3 BRA `(.L_x_21) ;  /* 0x0000000000043947 */ /* 0x000fea0003800000 */
[----:B--2---:R-:W-:Y:S05]  /*1b80*/  BPT.TRAP 0x1 ;  /* 0x000000040000795c */ /* 0x004fea0000300000 */
.L_x_21:
[----:B--2---:R-:W-:Y:S05]  /*1b90*/  BSYNC.RECONVERGENT B0 ;  /* 0x0000000000007941 */ /* 0x004fea0003800200 */
.L_x_20:
[----:B------:R-:W-:Y:S02]  /*1ba0*/  UIADD3 UR8, UPT, UPT, UR11, 0x1, URZ ;  /* 0x000000010b087890 */ /* 0x000fe4000fffe0ff */
[----:B------:R-:W-:Y:S02]  /*1bb0*/  USHF.L.U32 UR35, UR14, 0x6, URZ ;  /* 0x000000060e237899 */ /* 0x000fe400080006ff */
[----:B------:R-:W-:Y:S02]  /*1bc0*/  UISETP.NE.AND UP0, UPT, UR8, 0x8, UPT ;  /* 0x000000080800788c */ /* 0x000fe4000bf05270 */
[----:B------:R-:W-:Y:S02]  /*1bd0*/  UIADD3 UR22, UP1, UPT, UR46, 0x80, URZ ;  /* 0x000000802e167890 */ /* 0x000fe4000ff3e0ff */
[----:B------:R-:W-:Y:S02]  /*1be0*/  USEL UR9, URZ, 0x1, UP0 ;  /* 0x00000001ff097887 */ /* 0x000fe40008000000 */
[----:B------:R-:W-:Y:S02]  /*1bf0*/  USEL UR36, UR8, URZ, UP0 ;  /* 0x000000ff08247287 */ /* 0x000fe40008000000 */
[----:B------:R-:W-:Y:S02]  /*1c00*/  ULOP3.LUT UR28, UR28, UR9, URZ, 0x3c, !UPT ;  /* 0x000000091c1c7292 */ /* 0x000fe4000f8e3cff */
[----:B------:R-:W-:Y:S02]  /*1c10*/  ULEA UR8, UR36, UR29, 0x3 ;  /* 0x0000001d24087291 */ /* 0x000fe4000f8e18ff */
[----:B------:R-:W-:Y:S02]  /*1c20*/  UISETP.NE.AND UP0, UPT, UR18, 0x1, UPT ;  /* 0x000000011200788c */ /* 0x000fe4000bf05270 */
[----:B------:R-:W-:Y:S01]  /*1c30*/  ULEA UR15, UR11, UR29, 0xe ;  /* 0x0000001d0b0f7291 */ /* 0x000fe2000f8e70ff */
[----:B-1----:R-:W-:Y:S01]  /*1c40*/  MOV R0, UR28 ;  /* 0x0000001c00007c02 */ /* 0x002fe20008000f00 */
[----:B------:R-:W-:Y:S02]  /*1c50*/  UISETP.NE.AND UP2, UPT, UR19, 0x1, UPT ;  /* 0x000000011300788c */ /* 0x000fe4000bf45270 */
[----:B------:R-:W-:Y:S01]  /*1c60*/  UIADD3.X UR23, UPT, UPT, URZ, UR47, URZ, UP1, !UPT ;  /* 0x0000002fff177290 */ /* 0x000fe20008ffe4ff */
[----:B---3--:R-:W-:Y:S01]  /*1c70*/  SHF.L.U32 R3, R0, 0x1f, RZ ;  /* 0x0000001f00037819 */ /* 0x008fe200000006ff */
[----:B------:R-:W-:Y:S02]  /*1c80*/  UIADD3 UR32, UPT, UPT, UR15, 0x6400, URZ ;  /* 0x000064000f207890 */ /* 0x000fe4000fffe0ff */
[----:B------:R-:W-:Y:S01]  /*1c90*/  ULEA UR26, UR11, UR29, 0xd ;  /* 0x0000001d0b1a7291 */ /* 0x000fe2000f8e68ff */
[----:B------:R1:W3:Y:S01]  /*1ca0*/  SYNCS.PHASECHK.TRANS64.TRYWAIT P0, [UR8+0x40], R3 ;  /* 0x00004003ff0075a7 */ /* 0x0002e20008001108 */
[----:B------:R-:W-:Y:S02]  /*1cb0*/  UIMAD.WIDE.U32 UR8, UR35, UR16, URZ ;  /* 0x00000010230872a5 */ /* 0x000fe4000f8e00ff */
[----:B------:R-:W-:Y:S02]  /*1cc0*/  UIADD3 UR40, UPT, UPT, UR15, 0x8400, URZ ;  /* 0x000084000f287890 */ /* 0x000fe4000fffe0ff */
[----:B------:R-:W-:Y:S02]  /*1cd0*/  USHF.R.U32.HI UR9, URZ, UR17, UR9 ;  /* 0x00000011ff097299 */ /* 0x000fe40008011609 */
[----:B------:R-:W-:Y:S02]  /*1ce0*/  UPRMT UR27, UR31, 0x40, UR30 ;  /* 0x000000401f1b7896 */ /* 0x000fe4000800001e */
[----:B------:R-:W-:Y:S02]  /*1cf0*/  USEL UR9, UR35, UR9, !UP0 ;  /* 0x0000000923097287 */ /* 0x000fe4000c000000 */
[----:B------:R-:W-:Y:S02]  /*1d00*/  UIADD3 UR24, UP0, UPT, UR46, 0x180, URZ ;  /* 0x000001802e187890 */ /* 0x000fe4000ff1e0ff */
[----:B------:R-:W-:Y:S02]  /*1d10*/  UIMAD.WIDE.U32 UR12, UR9, UR21, URZ ;  /* 0x00000015090c72a5 */ /* 0x000fe4000f8e00ff */
[----:B------:R-:W-:Y:S02]  /*1d20*/  UIADD3 UR11, UPT, UPT, -UR9, URZ, URZ ;  /* 0x000000ff090b7290 */ /* 0x000fe4000fffe1ff */
[----:B------:R-:W-:Y:S02]  /*1d30*/  USHF.R.U32.HI UR13, URZ, UR20, UR13 ;  /* 0x00000014ff0d7299 */ /* 0x000fe4000801160d */
[----:B------:R-:W-:Y:S02]  /*1d40*/  UIMAD UR11, UR18, UR11, UR35 ;  /* 0x0000000b120b72a4 */ /* 0x000fe4000f8e0223 */
[----:B------:R-:W-:Y:S02]  /*1d50*/  USEL UR13, UR9, UR13, !UP2 ;  /* 0x0000000d090d7287 */ /* 0x000fe4000d000000 */
[----:B------:R-:W-:Y:S01]  /*1d60*/  UIMAD UR11, UR11, UR6, UR4 ;  /* 0x000000060b0b72a4 */ /* 0x000fe2000f8e0204 */
[----:B------:R-:W-:Y:S01]  /*1d70*/  UMOV UR44, 0x0 ;  /* 0x00000000002c7882 */ /* 0x000fe20000000000 */
[----:B------:R-:W-:Y:S01]  /*1d80*/  UMOV UR45, 0x10000000 ;  /* 0x10000000002d7882 */ /* 0x000fe20000000000 */
[----:B------:R-:W-:Y:S01]  /*1d90*/  UIADD3 UR8, UPT, UPT, -UR13, URZ, URZ ;  /* 0x000000ff0d087290 */ /* 0x000fe2000fffe1ff */
[----:B------:R-:W-:Y:S01]  /*1da0*/  UTMALDG.2D [UR32], [UR22], desc[UR44] ;  /* 0x00002c20160075b4 */ /* 0x000fe20008009000 */
[----:B------:R-:W-:Y:S02]  /*1db0*/  UIADD3.X UR25, UPT, UPT, URZ, UR47, URZ, UP0, !UPT ;  /* 0x0000002fff197290 */ /* 0x000fe400087fe4ff */
[----:B------:R-:W-:Y:S01]  /*1dc0*/  UIMAD UR9, UR19, UR8, UR9 ;  /* 0x00000008130972a4 */ /* 0x000fe2000f8e0209 */
[----:B------:R-:W-:Y:S01]  /*1dd0*/  UMOV UR41, UR33 ;  /* 0x0000002100297c82 */ /* 0x000fe20008000000 */
[----:B------:R-:W-:Y:S01]  /*1de0*/  UMOV UR43, UR35 ;  /* 0x00000023002b7c82 */ /* 0x000fe20008000000 */
[----:B------:R-:W-:Y:S01]  /*1df0*/  UIADD3 UR8, UPT, UPT, UR26, 0x26400, URZ ;  /* 0x000264001a087890 */ /* 0x000fe2000fffe0ff */
[----:B------:R-:W-:Y:S01]  /*1e00*/  UTMALDG.2D [UR40], [UR22], desc[UR44] ;  /* 0x00002c28160075b4 */ /* 0x000fe20008009000 */
[----:B------:R-:W-:Y:S02]  /*1e10*/  UIMAD UR12, UR9, UR7, UR5 ;  /* 0x00000007090c72a4 */ /* 0x000fe4000f8e0205 */
[----:B------:R-:W-:Y:S01]  /*1e20*/  UPRMT UR15, UR27, 0x5410, URZ ;  /* 0x000054101b0f7896 */ /* 0x000fe200080000ff */
[----:B------:R-:W-:Y:S01]  /*1e30*/  UMOV UR9, UR33 ;  /* 0x0000002100097c82 */ /* 0x000fe20008000000 */
[----:B------:R-:W-:Y:S04]  /*1e40*/  UIADD3 UR14, UPT, UPT, UR14, 0x1, URZ ;  /* 0x000000010e0e7890 */ /* 0x000fe8000fffe0ff */
[----:B------:R-:W-:Y:S03]  /*1e50*/  UISETP.NE.AND UP0, UPT, UR14, UR38, UPT ;  /* 0x000000260e00728c */ /* 0x000fe6000bf05270 */
[----:B------:R2:W-:Y:S02]  /*1e60*/  UTMALDG.4D.IM2COL [UR8], [UR24], UR15 ;  /* 0x00000008180073b4 */ /* 0x0005e4000805800f */
[----:B--2---:R-:W-:Y:S01]  /*1e70*/  UMOV UR15, UR38 ;  /* 0x00000026000f7c82 */ /* 0x004fe20008000000 */
[----:B------:R-:W-:Y:S03]  /*1e80*/  UMOV UR11, UR36 ;  /* 0x00000024000b7c82 */ /* 0x000fe60008000000 */
[----:B-1----:R-:W-:Y:S05]  /*1e90*/  BRA.U UP0, `(.L_x_22) ;  /* 0xfffffffd00107547 */ /* 0x002fea000b83ffff */
.L_x_17:
[----:B------:R-:W-:Y:S01]  /*1ea0*/  ULEA UR4, UR36, UR29, 0x3 ;  /* 0x0000001d24047291 */ /* 0x000fe2000f8e18ff */
[----:B------:R-:W-:Y:S01]  /*1eb0*/  MOV R0, UR28 ;  /* 0x0000001c00007c02 */ /* 0x000fe20008000f00 */
[----:B------:R-:W-:Y:S01]  /*1ec0*/  @!P1 SYNCS.ARRIVE.TRANS64.A1T0 RZ, [UR29+0xb8], RZ ;  /* 0x0000b8ffffff99a7 */ /* 0x000fe2000810001d */
[----:B------:R-:W-:Y:S02]  /*1ed0*/  UISETP.GT.AND UP0, UPT, UR55, UR54, UPT ;  /* 0x000000363700728c */ /* 0x000fe4000bf04270 */
[----:B------:R-:W-:-:S04]  /*1ee0*/  SHF.L.U32 R0, R0, 0x1f, RZ ;  /* 0x0000001f00007819 */ /* 0x000fc800000006ff */
[----:B---3--:R1:W2:Y:S03]  /*1ef0*/  SYNCS.PHASECHK.TRANS64.TRYWAIT P0, [UR4+0x40], R0 ;  /* 0x00004000ff0075a7 */ /* 0x0082a60008001104 */
[----:B------:R-:W-:Y:S05]  /*1f00*/  BRA.U !UP0, `(.L_x_23) ;  /* 0x00000005082c7547 */ /* 0x000fea000b800000 */
[----:B------:R-:W3:Y:S01]  /*1f10*/  LDCU.64 UR8, c[0x0][0x5b0] ;  /* 0x0000b600ff0877ac */ /* 0x000ee20008000a00 */
[----:B------:R-:W3:Y:S01]  /*1f20*/  LDCU.64 UR32, c[0x0][0x5d8] ;  /* 0x0000bb00ff2077ac */ /* 0x000ee20008000a00 */
[----:B------:R-:W4:Y:S01]  /*1f30*/  LDCU UR18, c[0x0][0x598] ;  /* 0x0000b300ff1277ac */ /* 0x000f220008000800 */
[----:B------:R-:W1:Y:S01]  /*1f40*/  LDCU UR14, c[0x0][0x58c] ;  /* 0x0000b180ff0e77ac */ /* 0x000e620008000800 */
[----:B------:R-:W1:Y:S01]  /*1f50*/  LDCU UR20, c[0x0][0x59c] ;  /* 0x0000b380ff1477ac */ /* 0x000e620008000800 */
[----:B------:R-:W1:Y:S01]  /*1f60*/  LDCU UR19, c[0x0][0x5a0] ;  /* 0x0000b400ff1377ac */ /* 0x000e620008000800 */
[----:B---3--:R-:W-:Y:S01]  /*1f70*/  UIMAD UR33, UR37, UR9, UR33 ;  /* 0x00000009252172a4 */ /* 0x008fe2000f8e0221 */
[----:B------:R-:W3:Y:S01]  /*1f80*/  LDCU.64 UR16, c[0x0][0x590] ;  /* 0x0000b200ff1077ac */ /* 0x000ee20008000a00 */
[----:B------:R-:W1:Y:S01]  /*1f90*/  LDCU.64 UR6, c[0x0][0x5b8] ;  /* 0x0000b700ff0677ac */ /* 0x000e620008000a00 */
[----:B------:R-:W1:Y:S01]  /*1fa0*/  LDCU.64 UR4, c[0x0][0x5d0] ;  /* 0x0000ba00ff0477ac */ /* 0x000e620008000a00 */
[----:B------:R-:W-:-:S02]  /*1fb0*/  UIMAD UR35, UR50, UR8, UR32 ;  /* 0x00000008322372a4 */ /* 0x000fc4000f8e0220 */
[----:B------:R-:W-:Y:S02]  /*1fc0*/  UIADD3 UR37, UPT, UPT, UR56, UR15, URZ ;  /* 0x0000000f38257290 */ /* 0x000fe4000fffe0ff */
[----:B------:R-:W-:Y:S01]  /*1fd0*/  UIADD3 UR42, UPT, UPT, UR34, 0x40, URZ ;  /* 0x00000040222a7890 */ /* 0x000fe2000fffe0ff */
[----:B----4-:R-:W-:-:S11]  /*1fe0*/  UMOV UR11, UR36 ;  /* 0x00000024000b7c82 */ /* 0x010fd60008000000 */
.L_x_28:
[----:B------:R-:W-:Y:S01]  /*1ff0*/  @!P2 MOV R3, 0x6000 ;  /* 0x000060000003a802 */ /* 0x000fe20000000f00 */
[----:B------:R-:W-:Y:S01]  /*2000*/  ULEA UR25, UR11, UR29, 0x3 ;  /* 0x0000001d0b197291 */ /* 0x000fe2000f8e18ff */
[----:B-12---:R-:W-:Y:S11]  /*2010*/  @P0 BRA `(.L_x_24) ;  /* 0x0000000000100947 */ /* 0x006ff60003800000 */
[----:B-1----:R-:W-:Y:S04]  /*2020*/  MOV R0, UR28 ;  /* 0x0000001c00007c02 */ /* 0x002fe80008000f00 */
[----:B------:R-:W-:Y:S04]  /*2030*/  SHF.L.U32 R5, R0, 0x1f, RZ ;  /* 0x0000001f00057819 */ /* 0x000fe800000006ff */
[----:B------:R-:W1:Y:S02]  /*2040*/  SYNCS.PHASECHK.TRANS64.TRYWAIT P0, [UR25+0x40], R5 ;  /* 0x00004005ff0075a7 */ /* 0x000e640008001119 */
[----:B-1----:R-:W-:Y:S05]  /*2050*/  @!P0 BRA `(.L_x_25) ;  /* 0x0000006400b88947 */ /* 0x002fea0003800000 */
.L_x_24:
[----:B------:R2:W-:Y:S01]  /*2060*/  @!P2 SYNCS.ARRIVE.TRANS64 RZ, [UR25], R3 ;  /* 0x00000003ffffa9a7 */ /* 0x0005e20008000019 */
[----:B------:R-:W-:Y:S04]  /*2070*/  BSSY.RECONVERGENT B0, `(.L_x_26) ;  /* 0x0000003000007945 */ /* 0x000fe80003800200 */
[----:B------:R-:W-:Y:S05]  /*2080*/  @P3 BRA `(.L_x_27) ;  /* 0x0000000000043947 */ /* 0x000fea0003800000 */
[----:B-1-3--:R-:W-:Y:S05]  /*2090*/  BPT.TRAP 0x1 ;  /* 0x000000040000795c */ /* 0x00afea0000300000 */
.L_x_27:
[----:B-1-3--:R-:W-:Y:S05]  /*20a0*/  BSYNC.RECONVERGENT B0 ;  /* 0x0000000000007941 */ /* 0x00afea0003800200 */
.L_x_26:
        /* <DEDUP_REMOVED lines=10> */
[----:B------:R-:W-:Y:S01]  /*2150*/  MOV R0, UR28 ;  /* 0x0000001c00007c02 */ /* 0x000fe20008000f00 */
[----:B------:R-:W-:Y:S02]  /*2160*/  UISETP.NE.AND UP2, UPT, UR18, 0x1, UPT ;  /* 0x000000011200788c */ /* 0x000fe4000bf45270 */
[----:B------:R-:W-:Y:S01]  /*2170*/  UIADD3.X UR23, UPT, UPT, URZ, UR47, URZ, UP1, !UPT ;  /* 0x0000002fff177290 */ /* 0x000fe20008ffe4ff */
[----:B--2---:R-:W-:Y:S01]  /*2180*/  SHF.L.U32 R3, R0, 0x1f, RZ ;  /* 0x0000001f00037819 */ /* 0x004fe200000006ff */
[----:B------:R-:W-:Y:S02]  /*2190*/  UIADD3 UR24, UPT, UPT, UR21, 0x6400, URZ ;  /* 0x0000640015187890 */ /* 0x000fe4000fffe0ff */
[----:B------:R-:W-:Y:S01]  /*21a0*/  ULEA UR31, UR11, UR29, 0xd ;  /* 0x0000001d0b1f7291 */ /* 0x000fe2000f8e68ff */
[----:B------:R4:W1:Y:S01]  /*21b0*/  SYNCS.PHASECHK.TRANS64.TRYWAIT P0, [UR8+0x40], R3 ;  /* 0x00004003ff0075a7 */ /* 0x0008620008001108 */
        /* <DEDUP_REMOVED lines=8> */
[----:B------:R-:W-:Y:S02]  /*2240*/  UPRMT UR21, UR32, 0x5410, URZ ;  /* 0x0000541020157896 */ /* 0x000fe400080000ff */
[----:B------:R-:W-:Y:S02]  /*2250*/  UIMAD UR11, UR14, UR11, UR27 ;  /* 0x0000000b0e0b72a4 */ /* 0x000fe4000f8e021b */
[----:B------:R-:W-:Y:S02]  /*2260*/  UIADD3 UR15, UPT, UPT, UR15, 0x1, URZ ;  /* 0x000000010f0f7890 */ /* 0x000fe4000fffe0ff */
[----:B------:R-:W-:Y:S01]  /*2270*/  UIMAD UR11, UR11, UR6, UR4 ;  /* 0x000000060b0b72a4 */ /* 0x000fe2000f8e0204 */
[----:B------:R-:W-:Y:S01]  /*2280*/  UMOV UR44, 0x0 ;  /* 0x00000000002c7882 */ /* 0x000fe20000000000 */
[----:B------:R-:W-:Y:S01]  /*2290*/  UMOV UR12, UR13 ;  /* 0x0000000d000c7c82 */ /* 0x000fe20008000000 */
[----:B------:R-:W-:Y:S01]  /*22a0*/  UMOV UR45, 0x10000000 ;  /* 0x10000000002d7882 */ /* 0x000fe20000000000 */
[----:B------:R-:W-:Y:S01]  /*22b0*/  USHF.R.U32.HI UR12, URZ, UR19, UR12 ;  /* 0x00000013ff0c7299 */ /* 0x000fe2000801160c */
[----:B------:R-:W-:Y:S01]  /*22c0*/  UMOV UR26, UR34 ;  /* 0x00000022001a7c82 */ /* 0x000fe20008000000 */
[----:B------:R-:W-:Y:S01]  /*22d0*/  UMOV UR41, UR25 ;  /* 0x0000001900297c82 */ /* 0x000fe20008000000 */
[----:B------:R-:W-:Y:S01]  /*22e0*/  UTMALDG.2D [UR24], [UR22], desc[UR44] ;  /* 0x00002c18160075b4 */ /* 0x000fe20008009000 */
[----:B------:R-:W-:Y:S01]  /*22f0*/  USEL UR13, UR9, UR12, !UP2 ;  /* 0x0000000c090d7287 */ /* 0x000fe2000d000000 */
[----:B------:R-:W-:Y:S03]  /*2300*/  UMOV UR43, UR27 ;  /* 0x0000001b002b7c82 */ /* 0x000fe60008000000 */
[----:B------:R-:W-:Y:S01]  /*2310*/  UIADD3 UR8, UPT, UPT, -UR13, URZ, URZ ;  /* 0x000000ff0d087290 */ /* 0x000fe2000fffe1ff */
[----:B------:R-:W-:Y:S03]  /*2320*/  UTMALDG.2D [UR40], [UR22], desc[UR44] ;  /* 0x00002c28160075b4 */ /* 0x000fe60008009000 */
[----:B------:R-:W-:Y:S02]  /*2330*/  UIMAD UR9, UR18, UR8, UR9 ;  /* 0x00000008120972a4 */ /* 0x000fe4000f8e0209 */
[----:B------:R-:W-:Y:S02]  /*2340*/  UIADD3 UR8, UPT, UPT, UR31, 0x26400, URZ ;  /* 0x000264001f087890 */ /* 0x000fe4000fffe0ff */
[----:B------:R-:W-:Y:S02]  /*2350*/  UIMAD UR12, UR9, UR7, UR5 ;  /* 0x00000007090c72a4 */ /* 0x000fe4000f8e0205 */
[----:B------:R-:W-:Y:S01]  /*2360*/  UIADD3.X UR31, UPT, UPT, URZ, UR47, URZ, UP0, !UPT ;  /* 0x0000002fff1f7290 */ /* 0x000fe200087fe4ff */
[----:B------:R-:W-:Y:S01]  /*2370*/  UMOV UR9, UR25 ;  /* 0x0000001900097c82 */ /* 0x000fe20008000000 */
[----:B------:R-:W-:Y:S07]  /*2380*/  UISETP.NE.AND UP0, UPT, UR15, UR37, UPT ;  /* 0x000000250f00728c */ /* 0x000fee000bf05270 */
[----:B------:R2:W-:Y:S02]  /*2390*/  UTMALDG.4D.IM2COL [UR8], [UR30], UR21 ;  /* 0x000000081e0073b4 */ /* 0x0005e40008058015 */
[----:B--2---:R-:W-:Y:S01]  /*23a0*/  UMOV UR11, UR36 ;  /* 0x00000024000b7c82 */ /* 0x004fe20008000000 */
[----:B----4-:R-:W-:Y:S05]  /*23b0*/  BRA.U UP0, `(.L_x_28) ;  /* 0xfffffffd000c7547 */ /* 0x010fea000b83ffff */
.L_x_23:
[----:B------:R-:W-:Y:S01]  /*23c0*/  SHF.L.U32 R3, R2, 0x1f, RZ ;  /* 0x0000001f02037819 */ /* 0x000fe200000006ff */
[----:B------:R-:W-:-:S03]  /*23d0*/  NOP ;  /* 0x0000000000007918 */ /* 0x000fc60000000000 */
[----:B-12---:R-:W1:Y:S02]  /*23e0*/  SYNCS.PHASECHK.TRANS64.TRYWAIT P0, [UR29+0xc0], R3 ;  /* 0x0000c003ff0075a7 */ /* 0x006e64000800111d */
[----:B-1----:R-:W-:Y:S05]  /*23f0*/  @!P0 BRA `(.L_x_29) ;  /* 0x0000006000e88947 */ /* 0x002fea0003800000 */
.L_x_114:
[----:B------:R-:W2:Y:S01]  /*2400*/  LDS.128 R4, [UR29+0x100] ;  /* 0x0001001dff047984 */ /* 0x000ea20008000c00 */
[----:B------:R-:W-:Y:S02]  /*2410*/  UIADD3 UR4, UPT, UPT, UR29, 0xc8, URZ ;  /* 0x000000c81d047890 */ /* 0x000fe4000fffe0ff */
[----:B------:R-:W-:Y:S01]  /*2420*/  UISETP.GE.AND UP0, UPT, UR39, 0x1, UPT ;  /* 0x000000012700788c */ /* 0x000fe2000bf06270 */
[----:B------:R-:W-:Y:S01]  /*2430*/  @!PT LDS RZ, [RZ] ;  /* 0x00000000fffff984 */ /* 0x000fe20000000800 */
[----:B------:R-:W-:Y:S01]  /*2440*/  @!PT LDS RZ, [RZ] ;  /* 0x00000000fffff984 */ /* 0x000fe20000000800 */
[----:B------:R-:W-:Y:S01]  /*2450*/  @!PT LDS RZ, [RZ] ;  /* 0x00000000fffff984 */ /* 0x000fe20000000800 */
[----:B------:R-:W-:Y:S01]  /*2460*/  @!PT LDS RZ, [RZ] ;  /* 0x00000000fffff984 */ /* 0x000fe20000000800 */
[----:B------:R3:W-:Y:S06]  /*2470*/  MEMBAR.ALL.CTA ;  /* 0x0000000000007992 */ /* 0x0007ec0000008000 */
[----:B---3--:R-:W3:Y:S01]  /*2480*/  FENCE.VIEW.ASYNC.S ;  /* 0x00000000000073c6 */ /* 0x008ee20000000000 */
[----:B------:R-:W-:-:S09]  /*2490*/  UPRMT UR4, URZ, 0x654, UR4 ;  /* 0x00000654ff047896 */ /* 0x000fd20008000004 */
[----:B---3--:R-:W-:Y:S01]  /*24a0*/  SYNCS.ARRIVE.TRANS64.RED.A1T0 RZ, [UR4], RZ ;  /* 0x000000ffffff79a7 */ /* 0x008fe20008100404 */
[----:B--2---:R-:W-:-:S13]  /*24b0*/  LOP3.LUT P0, RZ, R6, 0x1, RZ, 0xc0, !PT ;  /* 0x0000000106ff7812 */ /* 0x004fda000780c0ff */
[----:B------:R-:W-:Y:S01]  /*24c0*/  VOTEU.ANY UP1, P0 ;  /* 0x0000000000ff7886 */ /* 0x000fe20000020100 */
[----:B------:R-:W-:-:S13]  /*24d0*/  PLOP3.LUT P0, PT, PT, PT, UP1, 0x80, 0x8 ;  /* 0x000000000008781c */ /* 0x000fda0003f0f018 */
[----:B-1----:R-:W-:Y:S02]  /*24e0*/  @P0 MOV R0, R4 ;  /* 0x0000000400000202 */ /* 0x002fe40000000f00 */
[----:B------:R-:W-:Y:S02]  /*24f0*/  @P0 LOP3.LUT R4, R5, 0xffff, RZ, 0xc0, !PT ;  /* 0x0000ffff05040812 */ /* 0x000fe400078ec0ff */
[----:B------:R-:W-:Y:S02]  /*2500*/  @P0 R2UR UR6, R0 ;  /* 0x00000000000602ca */ /* 0x000fe400000e0000 */
[----:B------:R-:W-:-:S11]  /*2510*/  @P0 R2UR UR5, R4 ;  /* 0x00000000040502ca */ /* 0x000fd600000e0000 */
[----:B------:R-:W-:Y:S02]  /*2520*/  @UP1 UMOV UR49, UR6 ;  /* 0x0000000600311c82 */ /* 0x000fe40008000000 */
[----:B------:R-:W-:Y:S01]  /*2530*/  @UP1 UMOV UR48, UR5 ;  /* 0x0000000500301c82 */ /* 0x000fe20008000000 */
[----:B------:R-:W-:Y:S05]  /*2540*/  BRA.U !UP0, `(.L_x_30) ;  /* 0x0000000108d47547 */ /* 0x000fea000b800000 */
[----:B------:R-:W1:Y:S01]  /*2550*/  LDCU.128 UR16, c[0x0][0xb10] ;  /* 0x00016200ff1077ac */ /* 0x000e620008000c00 */
[----:B------:R-:W2:Y:S01]  /*2560*/  LDCU UR21, c[0x0][0xb20] ;  /* 0x00016400ff1577ac */ /* 0x000ea20008000800 */
[----:B------:R-:W3:Y:S01]  /*2570*/  LDCU UR20, c[0x0][0xb0c] ;  /* 0x00016180ff1477ac */ /* 0x000ee20008000800 */
[----:B------:R-:W4:Y:S01]  /*2580*/  LDCU.64 UR14, c[0x0][0xb28] ;  /* 0x00016500ff0e77ac */ /* 0x000f220008000a00 */
[----:B------:R-:W-:Y:S02]  /*2590*/  UISETP.NE.AND UP3, UPT, UR39, 0x1, UPT ;  /* 0x000000012700788c */ /* 0x000fe4000bf65270 */
[----:B-1----:R-:W-:Y:S02]  /*25a0*/  UIMAD.WIDE.U32 UR4, UR52, UR19, URZ ;  /* 0x00000013340472a5 */ /* 0x002fe4000f8e00ff */
[----:B------:R-:W-:Y:S02]  /*25b0*/  UIMAD.WIDE.U32 UR6, UR53, UR16, URZ ;  /* 0x00000010350672a5 */ /* 0x000fe4000f8e00ff */
[----:B------:R-:W-:-:S02]  /*25c0*/  UISETP.NE.AND UP0, UPT, UR18, 0x1, UPT ;  /* 0x000000011200788c */ /* 0x000fc4000bf05270 */
[----:B------:R-:W-:Y:S01]  /*25d0*/  UIMAD.WIDE.U32 UR10, UR48, UR19, URZ ;  /* 0x00000013300a72a5 */ /* 0x000fe2000f8e00ff */
[----:B------:R-:W-:Y:S01]  /*25e0*/  UMOV UR4, UR5 ;  /* 0x0000000500047c82 */ /* 0x000fe20008000000 */
[----:B---3--:R-:W-:Y:S02]  /*25f0*/  UISETP.NE.AND UP2, UPT, UR20, 0x1, UPT ;  /* 0x000000011400788c */ /* 0x008fe4000bf45270 */
[----:B--2---:R-:W-:Y:S02]  /*2600*/  USHF.R.U32.HI UR5, URZ, UR21, UR4 ;  /* 0x00000015ff057299 */ /* 0x004fe40008011604 */
[----:B------:R-:W-:Y:S01]  /*2610*/  UIMAD.WIDE.U32 UR12, UR49, UR16, URZ ;  /* 0x00000010310c72a5 */ /* 0x000fe2000f8e00ff */
[----:B------:R-:W-:Y:S01]  /*2620*/  UMOV UR4, UR7 ;  /* 0x0000000700047c82 */ /* 0x000fe20008000000 */
[----:B------:R-:W-:Y:S02]  /*2630*/  USEL UR5, UR52, UR5, !UP0 ;  /* 0x0000000534057287 */ /* 0x000fe4000c000000 */
[----:B------:R-:W-:-:S02]  /*2640*/  USHF.R.U32.HI UR4, URZ, UR17, UR4 ;  /* 0x00000011ff047299 */ /* 0x000fc40008011604 */
[----:B----4-:R-:W-:Y:S02]  /*2650*/  UIMAD.WIDE.U32 UR8, UR5, UR14, URZ ;  /* 0x0000000e050872a5 */ /* 0x010fe4000f8e00ff */
[----:B------:R-:W-:Y:S01]  /*2660*/  USEL UR6, UR53, UR4, !UP2 ;  /* 0x0000000435067287 */ /* 0x000fe2000d000000 */
[----:B------:R-:W-:Y:S02]  /*2670*/  UMOV UR12, UR13 ;  /* 0x0000000d000c7c82 */ /* 0x000fe40008000000 */
[----:B------:R-:W-:Y:S01]  /*2680*/  UMOV UR4, UR11 ;  /* 0x0000000b00047c82 */ /* 0x000fe20008000000 */
[----:B------:R-:W-:Y:S01]  /*2690*/  UIMAD.WIDE.U32 UR10, UR6, UR14, URZ ;  /* 0x0000000e060a72a5 */ /* 0x000fe2000f8e00ff */
[----:B------:R-:W-:Y:S01]  /*26a0*/  UMOV UR8, UR9 ;  /* 0x0000000900087c82 */ /* 0x000fe20008000000 */
[----:B------:R-:W-:Y:S02]  /*26b0*/  USHF.R.U32.HI UR4, URZ, UR21, UR4 ;  /* 0x00000015ff047299 */ /* 0x000fe40008011604 */
[----:B------:R-:W-:-:S03]  /*26c0*/  @UP3 USHF.R.U32.HI UR5, URZ, UR15, UR8 ;  /* 0x0000000fff053299 */ /* 0x000fc60008011608 */
[----:B------:R-:W-:Y:S01]  /*26d0*/  UMOV UR10, UR11 ;  /* 0x0000000b000a7c82 */ /* 0x000fe20008000000 */
[----:B------:R-:W-:Y:S02]  /*26e0*/  USHF.R.U32.HI UR17, URZ, UR17, UR12 ;  /* 0x00000011ff117299 */ /* 0x000fe4000801160c */
[----:B------:R-:W-:Y:S02]  /*26f0*/  USEL UR4, UR48, UR4, !UP0 ;  /* 0x0000000430047287 */ /* 0x000fe4000c000000 */
[----:B------:R-:W-:Y:S02]  /*2700*/  @UP3 USHF.R.U32.HI UR6, URZ, UR15, UR10 ;  /* 0x0000000fff063299 */ /* 0x000fe4000801160a */
[----:B------:R-:W-:Y:S02]  /*2710*/  UIMAD UR7, UR39, UR5, URZ ;  /* 0x00000005270772a4 */ /* 0x000fe4000f8e02ff */
[----:B------:R-:W-:Y:S02]  /*2720*/  USEL UR5, UR49, UR17, !UP2 ;  /* 0x0000001131057287 */ /* 0x000fe4000d000000 */
[----:B------:R-:W-:-:S02]  /*2730*/  UIMAD UR10, UR39, UR6, URZ ;  /* 0x00000006270a72a4 */ /* 0x000fc4000f8e02ff */
[----:B------:R-:W-:Y:S02]  /*2740*/  UISETP.GE.AND UP0, UPT, UR4, UR7, UPT ;  /* 0x000000070400728c */ /* 0x000fe4000bf06270 */
[----:B------:R-:W-:Y:S02]  /*2750*/  UIMAD.WIDE.U32 UR8, UR4, UR14, URZ ;  /* 0x0000000e040872a5 */ /* 0x000fe4000f8e00ff */
[----:B------:R-:W-:Y:S02]  /*2760*/  UISETP.GE.OR UP0, UPT, UR5, UR10, UP0 ;  /* 0x0000000a0500728c */ /* 0x000fe40008706670 */
[----:B------:R-:W-:-:S03]  /*2770*/  UIMAD.WIDE.U32 UR10, UR5, UR14, URZ ;  /* 0x0000000e050a72a5 */ /* 0x000fc6000f8e00ff */
[----:B------:R-:W-:Y:S01]  /*2780*/  UMOV UR7, UR9 ;  /* 0x0000000900077c82 */ /* 0x000fe20008000000 */
[----:B------:R-:W-:Y:S02]  /*2790*/  UIADD3 UR9, UPT, UPT, -UR4, URZ, URZ ;  /* 0x000000ff04097290 */ /* 0x000fe4000fffe1ff */
[----:B------:R-:W-:Y:S02]  /*27a0*/  USHF.R.U32.HI UR7, URZ, UR15, UR7 ;  /* 0x0000000fff077299 */ /* 0x000fe40008011607 */
[----:B------:R-:W-:Y:S02]  /*27b0*/  UIMAD UR10, UR18, UR9, UR48 ;  /* 0x00000009120a72a4 */ /* 0x000fe4000f8e0230 */
[----:B------:R-:W-:Y:S01]  /*27c0*/  USEL UR7, UR4, UR7, !UP3 ;  /* 0x0000000704077287 */ /* 0x000fe2000d800000 */
[----:B------:R-:W-:Y:S01]  /*27d0*/  @!UP0 UMOV UR8, UR11 ;  /* 0x0000000b00088c82 */ /* 0x000fe20008000000 */
[----:B------:R-:W-:Y:S02]  /*27e0*/  UIADD3 UR11, UPT, UPT, -UR5, URZ, URZ ;  /* 0x000000ff050b7290 */ /* 0x000fe4000fffe1ff */
[----:B------:R-:W-:-:S02]  /*27f0*/  @!UP0 USHF.R.U32.HI UR8, URZ, UR15, UR8 ;  /* 0x0000000fff088299 */ /* 0x000fc40008011608 */
[----:B------:R-:W-:Y:S02]  /*2800*/  UIADD3 UR9, UPT, UPT, -UR7, URZ, URZ ;  /* 0x000000ff07097290 */ /* 0x000fe4000fffe1ff */
[----:B------:R-:W-:Y:S02]  /*2810*/  @!UP0 USEL UR8, UR5, UR8, !UP3 ;  /* 0x0000000805088287 */ /* 0x000fe4000d800000 */
[----:B------:R-:W-:Y:S02]  /*2820*/  UIMAD UR9, UR39, UR9, UR4 ;  /* 0x00000009270972a4 */ /* 0x000fe4000f8e0204 */
[----:B------:R-:W-:Y:S02]  /*2830*/  @!UP0 UIADD3 UR7, UPT, UPT, UR7, -UR8, URZ ;  /* 0x8000000807078290 */ /* 0x000fe4000fffe0ff */
[----:B------:R-:W-:Y:S02]  /*2840*/  @!UP0 UIMAD UR8, UR9, UR6, UR8 ;  /* 0x00000006090882a4 */ /* 0x000fe4000f8e0208 */
[----:B------:R-:W-:-:S02]  /*2850*/  @!UP0 UIMAD UR4, UR39, UR7, UR5 ;  /* 0x00000007270482a4 */ /* 0x000fc4000f8e0205 */
[----:B------:R-:W-:Y:S02]  /*2860*/  UIMAD UR6, UR20, UR11, UR49 ;  /* 0x0000000b140672a4 */ /* 0x000fe4000f8e0231 */
[----:B------:R-:W-:Y:S01]  /*2870*/  UIMAD UR48, UR4, UR18, UR10 ;  /* 0x00000012043072a4 */ /* 0x000fe2000f8e020a */
[----:B------:R-:W-:Y:S02]  /*2880*/  @!UP0 UMOV UR5, UR8 ;  /* 0x0000000800058c82 */ /* 0x000fe40008000000 */
[----:B------:R-:W-:-:S12]  /*2890*/  UIMAD UR49, UR5, UR20, UR6 ;  /* 0x00000014053172a4 */ /* 0x000fd8000f8e0206 */
.L_x_30:
        /* <DEDUP_REMOVED lines=20> */
.L_x_31:
[----:B------:R-:W-:Y:S02]  /*29e0*/  R2UR UR5, R89 ;  /* 0x00000000590572ca */ /* 0x000fe400000e0000 */
[----:B------:R-:W-:Y:S02]  /*29f0*/  R2UR UR4, R88 ;  /* 0x00000000580472ca */ /* 0x000fe400000e0000 */
[----:B------:R-:W-:Y:S02]  /*2a00*/  PLOP3.LUT P1, PT, PT, PT, PT, 0x80, 0x8 ;  /* 0x000000000008781c */ /* 0x000fe40003f2f070 */
[----:B------:R-:W-:-:S07]  /*2a10*/  LOP3.LUT R2, R2, 0x1, RZ, 0x3c, !PT ;  /* 0x0000000102027812 */ /* 0x000fce00078e3cff */
[----:B------:R-:W-:Y:S02]  /*2a20*/  UIADD3 UR27, UPT, UPT, UR49, UR5, URZ ;  /* 0x00000005311b7290 */ /* 0x000fe4000fffe0ff */
[----:B------:R-:W-:Y:S01]  /*2a30*/  UIADD3 UR23, UPT, UPT, UR48, UR4, URZ ;  /* 0x0000000430177290 */ /* 0x000fe2000fffe0ff */
[----:B------:R-:W-:Y:S11]  /*2a40*/  BRA.U UP1, `(.L_x_32) ;  /* 0xffffffe901a87547 */ /* 0x000ff6000b83ffff */
[----:B------:R-:W-:Y:S01]  /*2a50*/  UIADD3 UR29, UPT, UPT, UR29, 0x40, URZ ;  /* 0x000000401d1d7890 */ /* 0x000fe2000fffe0ff */
[----:B------:R-:W-:-:S03]  /*2a60*/  MOV R3, UR28 ;  /* 0x0000001c00037c02 */ /* 0x000fc60008000f00 */
[----:B------:R-:W-:Y:S01]  /*2a70*/  ULEA UR4, UR36, UR29, 0x3 ;  /* 0x0000001d24047291 */ /* 0x000fe2000f8e18ff */
[----:B------:R-:W-:-:S08]  /*2a80*/  SHF.L.U32 R3, R3, 0x1f, RZ ;  /* 0x0000001f03037819 */ /* 0x000fd000000006ff */
[----:B------:R-:W1:Y:S02]  /*2a90*/  SYNCS.PHASECHK.TRANS64.TRYWAIT P0, [UR4], R3 ;  /* 0x00000003ff0075a7 */ /* 0x000e640008001104 */
[----:B-1----:R-:W-:Y:S05]  /*2aa0*/  @!P0 BRA `(.L_x_33) ;  /* 0x0000005c00548947 */ /* 0x002fea0003800000 */
.L_x_116:
[----:B------:R-:W-:-:S04]  /*2ab0*/  UIADD3 UR4, UPT, UPT, UR36, 0x1, URZ ;  /* 0x0000000124047890 */ /* 0x000fc8000fffe0ff */
[----:B------:R-:W-:-:S04]  /*2ac0*/  UISETP.NE.AND UP0, UPT, UR4, 0x8, UPT ;  /* 0x000000080400788c */ /* 0x000fc8000bf05270 */
[----:B------:R-:W-:Y:S02]  /*2ad0*/  USEL UR5, URZ, 0x1, UP0 ;  /* 0x00000001ff057887 */ /* 0x000fe40008000000 */
[----:B------:R-:W-:Y:S02]  /*2ae0*/  USEL UR4, UR4, URZ, UP0 ;  /* 0x000000ff04047287 */ /* 0x000fe40008000000 */
[----:B------:R-:W-:Y:S02]  /*2af0*/  ULOP3.LUT UR6, UR28, UR5, URZ, 0x3c, !UPT ;  /* 0x000000051c067292 */ /* 0x000fe4000f8e3cff */
[----:B------:R-:W-:-:S04]  /*2b00*/  ULEA UR5, UR4, UR29, 0x3 ;  /* 0x0000001d04057291 */ /* 0x000fc8000f8e18ff */
[----:B-1----:R-:W-:-:S04]  /*2b10*/  MOV R3, UR6 ;  /* 0x0000000600037c02 */ /* 0x002fc80008000f00 */
[----:B------:R-:W-:-:S04]  /*2b20*/  SHF.L.U32 R3, R3, 0x1f, RZ ;  /* 0x0000001f03037819 */ /* 0x000fc800000006ff */
[----:B------:R-:W1:Y:S02]  /*2b30*/  SYNCS.PHASECHK.TRANS64.TRYWAIT P0, [UR5], R3 ;  /* 0x00000003ff0075a7 */ /* 0x000e640008001105 */
[----:B-1----:R-:W-:Y:S05]  /*2b40*/  @!P0 BRA `(.L_x_34) ;  /* 0x0000005c00448947 */ /* 0x002fea0003800000 */
.L_x_118:
        /* <DEDUP_REMOVED lines=10> */
.L_x_120:
        /* <DEDUP_REMOVED lines=10> */
.L_x_122:
        /* <DEDUP_REMOVED lines=10> */
.L_x_124:
        /* <DEDUP_REMOVED lines=10> */
.L_x_126:
        /* <DEDUP_REMOVED lines=10> */
.L_x_128:
[----:B------:R-:W-:-:S04]  /*2e70*/  UIADD3 UR4, UPT, UPT, UR4, 0x1, URZ ;  /* 0x0000000104047890 */ /* 0x000fc8000fffe0ff */
[----:B------:R-:W-:-:S04]  /*2e80*/  UISETP.NE.AND UP0, UPT, UR4, 0x8, UPT ;  /* 0x000000080400788c */ /* 0x000fc8000bf05270 */
[----:B------:R-:W-:Y:S02]  /*2e90*/  USEL UR5, URZ, 0x1, UP0 ;  /* 0x00000001ff057887 */ /* 0x000fe40008000000 */
[----:B------:R-:W-:Y:S02]  /*2ea0*/  USEL UR4, UR4, URZ, UP0 ;  /* 0x000000ff04047287 */ /* 0x000fe40008000000 */
[----:B------:R-:W-:Y:S02]  /*2eb0*/  ULOP3.LUT UR5, UR6, UR5, URZ, 0x3c, !UPT ;  /* 0x0000000506057292 */ /* 0x000fe4000f8e3cff */
[----:B------:R-:W-:-:S04]  /*2ec0*/  ULEA UR4, UR4, UR29, 0x3 ;  /* 0x0000001d04047291 */ /* 0x000fc8000f8e18ff */
[----:B------:R-:W-:Y:S02]  /*2ed0*/  IMAD.U32 R2, RZ, RZ, UR5 ;  /* 0x00000005ff027e24 */ /* 0x000fe4000f8e00ff */
[----:B-1----:R-:W-:-:S03]  /*2ee0*/  MOV R0, UR4 ;  /* 0x0000000400007c02 */ /* 0x002fc60008000f00 */
[----:B------:R-:W-:-:S07]  /*2ef0*/  SHF.L.U32 R3, R2, 0x1f, RZ ;  /* 0x0000001f02037819 */ /* 0x000fce00000006ff */
.L_x_40:
[----:B-1----:R1:W2:Y:S02]  /*2f00*/  SYNCS.PHASECHK.TRANS64.TRYWAIT P0, [R0+URZ], R3 ;  /* 0x00000003000075a7 */ /* 0x0022a400080011ff */
[----:B--2---:R-:W-:Y:S05]  /*2f10*/  @!P0 NANOSLEEP.SYNCS 0x989680 ;  /* 0x009896800000895d */ /* 0x004fea0003900000 */
[----:B------:R-:W2:Y:S02]  /*2f20*/  @!P0 SYNCS.PHASECHK.TRANS64 P0, [R0+URZ], R3 ;  /* 0x00000003000085a7 */ /* 0x000ea400080010ff */
[----:B--2---:R-:W-:Y:S05]  /*2f30*/  @P0 EXIT ;  /* 0x000000000000094d */ /* 0x004fea0003800000 */
[----:B------:R-:W-:Y:S05]  /*2f40*/  BRA `(.L_x_40) ;  /* 0xfffffffc00ec7947 */ /* 0x000fea000383ffff */
.L_x_16:
[----:B------:R-:W2:Y:S02]  /*2f50*/  S2UR UR4, SR_CgaCtaId ;  /* 0x00000000000479c3 */ /* 0x000ea40000008800 */
[----:B--2---:R-:W-:-:S04]  /*2f60*/  UISETP.NE.AND UP0, UPT, UR4, URZ, UPT ;  /* 0x000000ff0400728c */ /* 0x004fc8000bf05270 */
[----:B------:R-:W-:-:S09]  /*2f70*/  UISETP.NE.OR UP0, UPT, UR15, 0x1, UP0 ;  /* 0x000000010f00788c */ /* 0x000fd20008705670 */
[----:B------:R-:W-:Y:S05]  /*2f80*/  BRA.U UP0, `(.L_x_41) ;  /* 0x0000000100b47547 */ /* 0x000fea000b800000 */
[----:B------:R-:W2:Y:S01]  /*2f90*/  S2UR UR5, SR_CgaCtaId ;  /* 0x00000000000579c3 */ /* 0x000ea20000008800 */
[----:B------:R-:W-:Y:S01]  /*2fa0*/  UMOV UR4, 0x400 ;  /* 0x0000040000047882 */ /* 0x000fe20000000000 */
[----:B------:R-:W-:Y:S01]  /*2fb0*/  HFMA2 R3, -RZ, RZ, 0, 5.9604644775390625e-08 ;  /* 0x00000001ff037431 */ /* 0x000fe200000001ff */
[----:B------:R-:W-:Y:S01]  /*2fc0*/  ISETP.NE.AND P0, PT, R0, RZ, PT ;  /* 0x000000ff0000720c */ /* 0x000fe20003f05270 */
[----:B------:R-:W-:Y:S01]  /*2fd0*/  IMAD.MOV.U32 R8, RZ, RZ, RZ ;  /* 0x000000ffff087224 */ /* 0x000fe200078e00ff */
[----:B--2---:R-:W-:-:S04]  /*2fe0*/  ULEA UR4, UR5, UR4, 0x18 ;  /* 0x0000000405047291 */ /* 0x004fc8000f8ec0ff */
[----:B------:R-:W-:Y:S02]  /*2ff0*/  UIADD3 UR5, UPT, UPT, UR4, 0xc8, URZ ;  /* 0x000000c804057890 */ /* 0x000fe4000fffe0ff */
[----:B------:R-:W-:Y:S02]  /*3000*/  UIADD3 UR8, UPT, UPT, UR4, 0xc0, URZ ;  /* 0x000000c004087890 */ /* 0x000fe4000fffe0ff */
[----:B------:R-:W-:-:S12]  /*3010*/  UPRMT UR5, URZ, 0x654, UR5 ;  /* 0x00000654ff057896 */ /* 0x000fd80008000005 */
.L_x_44:
[----:B------:R-:W-:Y:S01]  /*3020*/  SHF.L.U32 R7, R3, 0x1f, RZ ;  /* 0x0000001f03077819 */ /* 0x000fe200000006ff */
[----:B------:R-:W-:Y:S02]  /*3030*/  IMAD.U32 R9, RZ, RZ, UR8 ;  /* 0x00000008ff097e24 */ /* 0x000fe4000f8e00ff */
[----:B------:R-:W-:Y:S01]  /*3040*/  @!P0 IMAD.MOV.U32 R5, RZ, RZ, 0x10 ;  /* 0x00000010ff058424 */ /* 0x000fe200078e00ff */
[----:B------:R-:W2:Y:S02]  /*3050*/  SYNCS.PHASECHK.TRANS64.TRYWAIT P1, [UR4+0xc8], R7 ;  /* 0x0000c807ff0075a7 */ /* 0x000ea40008021104 */
[----:B------:R-:W-:-:S04]  /*3060*/  PRMT R9, R0, 0x654, R9 ;  /* 0x0000065400097816 */ /* 0x000fc80000000009 */
[----:B------:R-:W-:Y:S01]  /*3070*/  SEL R2, R9, R2, !P0 ;  /* 0x0000000209027207 */ /* 0x000fe20004000000 */
[----:B--2---:R-:W-:Y:S06]  /*3080*/  @!P1 BRA `(.L_x_42) ;  /* 0x0000005800849947 */ /* 0x004fec0003800000 */
.L_x_130:
[----:B------:R-:W-:Y:S01]  /*3090*/  UIADD3 UR6, UPT, UPT, UR4, 0x100, URZ ;  /* 0x0000010004067890 */ /* 0x000fe2000fffe0ff */
[----:B------:R3:W-:Y:S01]  /*30a0*/  @!P0 SYNCS.ARRIVE.TRANS64.RED RZ, [R2+URZ], R5 ;  /* 0x0000000502ff89a7 */ /* 0x0007e200080004ff */
[----:B------:R-:W-:Y:S01]  /*30b0*/  UIADD3 UR7, UPT, UPT, UR4, 0xc0, URZ ;  /* 0x000000c004077890 */ /* 0x000fe2000fffe0ff */
[----:B------:R-:W-:-:S08]  /*30c0*/  LOP3.LUT R3, R3, 0x1, RZ, 0x3c, !PT ;  /* 0x0000000103037812 */ /* 0x000fd000078e3cff */
[----:B------:R-:W-:Y:S06]  /*30d0*/  UGETNEXTWORKID.BROADCAST [UR6], [UR7] ;  /* 0x00000000060073ca */ /* 0x000fec0008000100 */
[----:B---3--:R-:W-:-:S04]  /*30e0*/  SHF.L.U32 R5, R8, 0x1f, RZ ;  /* 0x0000001f08057819 */ /* 0x008fc800000006ff */
[----:B------:R-:W3:Y:S02]  /*30f0*/  SYNCS.PHASECHK.TRANS64.TRYWAIT P1, [UR4+0xc0], R5 ;  /* 0x0000c005ff0075a7 */ /* 0x000ee40008021104 */
[----:B---3--:R-:W-:Y:S05]  /*3100*/  @!P1 BRA `(.L_x_43) ;  /* 0x00000058007c9947 */ /* 0x008fea0003800000 */
.L_x_132:
[----:B--2---:R-:W2:Y:S01]  /*3110*/  LDS.128 R4, [UR4+0x100] ;  /* 0x00010004ff047984 */ /* 0x004ea20008000c00 */
[----:B------:R-:W-:Y:S01]  /*3120*/  LOP3.LUT R8, R8, 0x1, RZ, 0x3c, !PT ;  /* 0x0000000108087812 */ /* 0x000fe200078e3cff */
[----:B------:R-:W-:Y:S01]  /*3130*/  @!PT LDS RZ, [RZ] ;  /* 0x00000000fffff984 */ /* 0x000fe20000000800 */
[----:B------:R-:W-:Y:S01]  /*3140*/  @!PT LDS RZ, [RZ] ;  /* 0x00000000fffff984 */ /* 0x000fe20000000800 */
[----:B------:R-:W-:Y:S01]  /*3150*/  @!PT LDS RZ, [RZ] ;  /* 0x00000000fffff984 */ /* 0x000fe20000000800 */
[----:B------:R-:W-:Y:S01]  /*3160*/  @!PT LDS RZ, [RZ] ;  /* 0x00000000fffff984 */ /* 0x000fe20000000800 */
[----:B------:R3:W-:Y:S06]  /*3170*/  MEMBAR.ALL.CTA ;  /* 0x0000000000007992 */ /* 0x0007ec0000008000 */
[----:B---3--:R-:W3:Y:S02]  /*3180*/  FENCE.VIEW.ASYNC.S ;  /* 0x00000000000073c6 */ /* 0x008ee40000000000 */
[----:B---3--:R-:W-:Y:S01]  /*3190*/  SYNCS.ARRIVE.TRANS64.RED.A1T0 RZ, [UR5], RZ ;  /* 0x000000ffffff79a7 */ /* 0x008fe20008100405 */
[----:B--2---:R-:W-:-:S13]  /*31a0*/  LOP3.LUT P1, RZ, R6, 0x1, RZ, 0xc0, !PT ;  /* 0x0000000106ff7812 */ /* 0x004fda000782c0ff */
[----:B------:R-:W-:Y:S05]  /*31b0*/  @P1 BRA `(.L_x_44) ;  /* 0xfffffffc00981947 */ /* 0x000fea000383ffff */
[----:B------:R-:W-:-:S04]  /*31c0*/  SHF.L.U32 R0, R3, 0x1f, RZ ;  /* 0x0000001f03007819 */ /* 0x000fc800000006ff */
[----:B------:R-:W2:Y:S02]  /*31d0*/  SYNCS.PHASECHK.TRANS64 P0, [UR4+0xc8], R0 ;  /* 0x0000c800ff0075a7 */ /* 0x000ea40008001004 */
[----:B-12---:R-:W-:Y:S05]  /*31e0*/  @P0 EXIT ;  /* 0x000000000000094d */ /* 0x006fea0003800000 */
[----:B------:R-:W-:-:S07]  /*31f0*/  MOV R0, UR4 ;  /* 0x0000000400007c02 */ /* 0x000fce0008000f00 */
.L_x_45:
[----:B-1----:R-:W-:-:S04]  /*3200*/  SHF.L.U32 R5, R3, 0x1f, RZ ;  /* 0x0000001f03057819 */ /* 0x002fc800000006ff */
[----:B------:R1:W2:Y:S03]  /*3210*/  SYNCS.PHASECHK.TRANS64.TRYWAIT P0, [R0+URZ+0xc8], R5 ;  /* 0x0000c805000075a7 */ /* 0x0002a600080011ff */
[----:B--2---:R-:W-:Y:S05]  /*3220*/  @!P0 NANOSLEEP.SYNCS 0x989680 ;  /* 0x009896800000895d */ /* 0x004fea0003900000 */
[----:B------:R-:W2:Y:S02]  /*3230*/  @!P0 SYNCS.PHASECHK.TRANS64 P0, [R0+URZ+0xc8], R5 ;  /* 0x0000c805000085a7 */ /* 0x000ea400080010ff */
[----:B--2---:R-:W-:Y:S05]  /*3240*/  @P0 EXIT ;  /* 0x000000000000094d */ /* 0x004fea0003800000 */
[----:B------:R-:W-:Y:S05]  /*3250*/  BRA `(.L_x_45) ;  /* 0xfffffffc00e87947 */ /* 0x000fea000383ffff */
.L_x_41:
[----:B------:R-:W-:-:S09]  /*3260*/  UISETP.NE.AND UP0, UPT, UR15, URZ, UPT ;  /* 0x000000ff0f00728c */ /* 0x000fd2000bf05270 */
[----:B------:R-:W-:Y:S05]  /*3270*/  BRA.U UP0, `(.L_x_46) ;  /* 0x0000000d00807547 */ /* 0x000fea000b800000 */
[----:B------:R-:W2:Y:S01]  /*3280*/  S2UR UR7, SR_CgaCtaId ;  /* 0x00000000000779c3 */ /* 0x000ea20000008800 */
[----:B------:R-:W-:Y:S01]  /*3290*/  UMOV UR4, 0x40 ;  /* 0x0000004000047882 */ /* 0x000fe20000000000 */
[----:B------:R-:W-:Y:S01]  /*32a0*/  NOP ;  /* 0x0000000000007918 */ /* 0x000fe20000000000 */
[----:B------:R-:W-:Y:S01]  /*32b0*/  UMOV UR6, 0x400 ;  /* 0x0000040000067882 */ /* 0x000fe20000000000 */
[----:B--2---:R-:W-:Y:S02]  /*32c0*/  ULEA UR5, UR7, UR4, 0x18 ;  /* 0x0000000407057291 */ /* 0x004fe4000f8ec0ff */
[----:B------:R-:W-:-:S07]  /*32d0*/  ULEA UR6, UR7, UR6, 0x18 ;  /* 0x0000000607067291 */ /* 0x000fce000f8ec0ff */
[----:B------:R-:W2:Y:S02]  /*32e0*/  LDS.U8 R0, [UR5+0x1c] ;  /* 0x00001c05ff007984 */ /* 0x000ea40008000000 */
[----:B--2---:R-:W-:-:S13]  /*32f0*/  ISETP.NE.AND P0, PT, R0, RZ, PT ;  /* 0x000000ff0000720c */ /* 0x004fda0003f05270 */
[----:B------:R-:W-:Y:S05]  /*3300*/  @P0 BRA `(.L_x_47) ;  /* 0x0000000000580947 */ /* 0x000fea0003800000 */
[----:B------:R-:W-:-:S13]  /*3310*/  ELECT P0, URZ, PT ;  /* 0x0000000000ff782f */ /* 0x000fda0003800000 */
[----:B------:R-:W-:Y:S05]  /*3320*/  @!P0 BRA `(.L_x_48) ;  /* 0x0000000000608947 */ /* 0x000fea0003800000 */
[----:B------:R-:W-:Y:S01]  /*3330*/  UMOV UR4, 0x10 ;  /* 0x0000001000047882 */ /* 0x000fe20000000000 */
[----:B------:R-:W-:Y:S01]  /*3340*/  HFMA2 R0, -RZ, RZ, 0, 5.9604644775390625e-08 ;  /* 0x00000001ff007431 */ /* 0x000fe200000001ff */
[----:B------:R-:W-:-:S03]  /*3350*/  MOV R2, 0xffff ;  /* 0x0000ffff00027802 */ /* 0x000fc60000000f00 */
[----:B------:R-:W-:Y:S04]  /*3360*/  DEPBAR.LE SB2, 0x36 ;  /* 0x0000ad800000791a */ /* 0x000fe80000000000 */
[----:B------:R-:W2:Y:S02]  /*3370*/  UTCATOMSWS.FIND_AND_SET.ALIGN UP0, UR4, UR4 ;  /* 0x00000004000475e3 */ /* 0x000ea40008000800 */
[----:B--2---:R-:W-:Y:S01]  /*3380*/  MOV R3, UR4 ;  /* 0x0000000400037c02 */ /* 0x004fe20008000f00 */
[----:B------:R-:W-:Y:S06]  /*3390*/  BRA.U UP0, `(.L_x_49) ;  /* 0x0000000100187547 */ /* 0x000fec000b800000 */
.L_x_50:
[----:B------:R-:W-:Y:S05]  /*33a0*/  NANOSLEEP 0x64 ;  /* 0x000000640000795d */ /* 0x000fea0003800000 */
[----:B------:R-:W-:-:S05]  /*33b0*/  UMOV UR4, 0x10 ;  /* 0x0000001000047882 */ /* 0x000fca0000000000 */
[----:B------:R-:W-:Y:S04]  /*33c0*/  DEPBAR.LE SB2, 0x36 ;  /* 0x0000ad800000791a */ /* 0x000fe80000000000 */
[----:B------:R-:W2:Y:S02]  /*33d0*/  UTCATOMSWS.FIND_AND_SET.ALIGN UP0, UR4, UR4 ;  /* 0x00000004000475e3 */ /* 0x000ea40008000800 */
[----:B--2---:R-:W-:Y:S01]  /*33e0*/  MOV R3, UR4 ;  /* 0x0000000400037c02 */ /* 0x004fe20008000f00 */
[----:B------:R-:W-:Y:S05]  /*33f0*/  BRA.U !UP0, `(.L_x_50) ;  /* 0xfffffffd08e87547 */ /* 0x000fea000b83ffff */
.L_x_49:
[-C--:B------:R-:W-:Y:S02]  /*3400*/  SHF.L.U32 R2, R2, R3.reuse, RZ ;  /* 0x0000000302027219 */ /* 0x080fe400000006ff */
[----:B------:R-:W-:Y:S01]  /*3410*/  SHF.L.U32 R0, R0, R3, RZ ;  /* 0x0000000300007219 */ /* 0x000fe200000006ff */
[----:B------:R-:W-:Y:S02]  /*3420*/  IMAD.SHL.U32 R3, R3, 0x20, RZ ;  /* 0x0000002003037824 */ /* 0x000fe400078e00ff */
[----:B------:R2:W-:Y:S04]  /*3430*/  ATOMS.OR RZ, [UR5+0x14], R2 ;  /* 0x00001402ffff798c */ /* 0x0005e8000b000005 */
[----:B------:R2:W-:Y:S04]  /*3440*/  ATOMS.OR RZ, [UR5+0x18], R0 ;  /* 0x00001800ffff798c */ /* 0x0005e8000b000005 */
[----:B------:R2:W-:Y:S01]  /*3450*/  STS [UR6+0x110], R3 ;  /* 0x00011003ff007988 */ /* 0x0005e20008000806 */
[----:B------:R-:W-:Y:S05]  /*3460*/  BRA `(.L_x_48) ;  /* 0x0000000000107947 */ /* 0x000fea0003800000 */
.L_x_47:
[----:B------:R-:W-:Y:S02]  /*3470*/  MOV R0, 0xffffffff ;  /* 0xffffffff00007802 */ /* 0x000fe40000000f00 */
[----:B------:R-:W-:-:S03]  /*3480*/  MOV R2, 0x34b0 ;  /* 0x000034b000027802 */ /* 0x000fc60000000f00 */
[----:B------:R2:W-:Y:S04]  /*3490*/  STS [UR6+0x110], R0 ;  /* 0x00011000ff007988 */ /* 0x0005e80008000806 */
[----:B-12--5:R-:W-:Y:S05]  /*34a0*/  CALL.REL.NOINC `($__internal_1_$__cuda_sm10x_tcgen05_guardrail_trap_phase_invalid_during_alloc) ;  /* 0x0000005c00107944 */ /* 0x026fea0003c00000 */
.L_x_48:
[----:B------:R-:W-:Y:S05]  /*34b0*/  WARPSYNC.ALL ;  /* 0x0000000000007948 */ /* 0x000fea0003800000 */
[----:B------:R-:W3:Y:S01]  /*34c0*/  S2UR UR4, SR_CgaCtaId ;  /* 0x00000000000479c3 */ /* 0x000ee20000008800 */
[----:B------:R-:W-:Y:S01]  /*34d0*/  UMOV UR21, 0x400 ;  /* 0x0000040000157882 */ /* 0x000fe20000000000 */
[----:B------:R-:W-:-:S06]  /*34e0*/  NOP ;  /* 0x0000000000007918 */ /* 0x000fcc0000000000 */
[----:B------:R-:W-:Y:S06]  /*34f0*/  BAR.ARV 0x6, 0xa0 ;  /* 0x0182800000007b1d */ /* 0x000fec0000002000 */
[----:B------:R-:W4:Y:S01]  /*3500*/  LDCU UR5, c[0x0][0x390] ;  /* 0x00007200ff0577ac */ /* 0x000f220008000800 */
[----:B------:R-:W-:Y:S01]  /*3510*/  IMAD.MOV.U32 R10, RZ, RZ, 0x1 ;  /* 0x00000001ff0a7424 */ /* 0x000fe200078e00ff */
[----:B------:R-:W-:Y:S01]  /*3520*/  CS2R R8, SRZ ;  /* 0x0000000000087805 */ /* 0x000fe2000001ff00 */
[----:B------:R-:W-:Y:S01]  /*3530*/  UMOV UR24, URZ ;  /* 0x000000ff00187c82 */ /* 0x000fe20008000000 */
[----:B------:R-:W-:Y:S01]  /*3540*/  UMOV UR18, URZ ;  /* 0x000000ff00127c82 */ /* 0x000fe20008000000 */
[----:B------:R-:W-:Y:S01]  /*3550*/  UMOV UR32, 0x0 ;  /* 0x0000000000207882 */ /* 0x000fe20000000000 */
[----:B------:R-:W-:Y:S01]  /*3560*/  UMOV UR33, 0x8118490 ;  /* 0x0811849000217882 */ /* 0x000fe20000000000 */
[----:B------:R-:W-:Y:S01]  /*3570*/  UMOV UR30, 0x0 ;  /* 0x00000000001e7882 */ /* 0x000fe20000000000 */
[----:B------:R-:W-:Y:S01]  /*3580*/  UMOV UR31, 0x8118490 ;  /* 0x08118490001f7882 */ /* 0x000fe20000000000 */
[----:B---3--:R-:W-:Y:S01]  /*3590*/  ULEA UR21, UR4, UR21, 0x18 ;  /* 0x0000001504157291 */ /* 0x008fe2000f8ec0ff */
[----:B------:R-:W3:Y:S03]  /*35a0*/  LDCU UR4, c[0x0][0x390] ;  /* 0x00007200ff0477ac */ /* 0x000ee60008000800 */
[----:B------:R-:W-:-:S02]  /*35b0*/  UIADD3 UR22, UPT, UPT, UR21, 0x6400, URZ ;  /* 0x0000640015167890 */ /* 0x000fc4000fffe0ff */
[----:B------:R-:W-:-:S03]  /*35c0*/  UIADD3 UR23, UPT, UPT, UR21, 0x26400, URZ ;  /* 0x0002640015177890 */ /* 0x000fc6000fffe0ff */
[----:B------:R-:W2:Y:S01]  /*35d0*/  LDS R11, [UR21+0x110] ;  /* 0x00011015ff0b7984 */ /* 0x000ea20008000800 */
[----:B------:R-:W-:Y:S02]  /*35e0*/  USHF.R.U32.HI UR22, URZ, 0x4, UR22 ;  /* 0x00000004ff167899 */ /* 0x000fe40008011616 */
[----:B------:R-:W-:Y:S02]  /*35f0*/  UIADD3 UR35, UPT, UPT, UR21, 0xc8, URZ ;  /* 0x000000c815237890 */ /* 0x000fe4000fffe0ff */
[----:B------:R-:W-:Y:S02]  /*3600*/  USHF.R.U32.HI UR23, URZ, 0x4, UR23 ;  /* 0x00000004ff177899 */ /* 0x000fe40008011617 */
[----:B------:R-:W-:Y:S02]  /*3610*/  ULOP3.LUT UR22, UR22, 0x3fff, URZ, 0xc0, !UPT ;  /* 0x00003fff16167892 */ /* 0x000fe4000f8ec0ff */
[----:B------:R-:W-:Y:S02]  /*3620*/  UPRMT UR35, URZ, 0x654, UR35 ;  /* 0x00000654ff237896 */ /* 0x000fe40008000023 */
[----:B---3--:R-:W-:-:S02]  /*3630*/  UIADD3 UR4, UPT, UPT, UR4, 0x3f, URZ ;  /* 0x0000003f04047890 */ /* 0x008fc4000fffe0ff */
[----:B------:R-:W-:Y:S02]  /*3640*/  ULOP3.LUT UR23, UR23, 0x3fff, URZ, 0xc0, !UPT ;  /* 0x00003fff17177892 */ /* 0x000fe4000f8ec0ff */
[----:B------:R-:W-:Y:S02]  /*3650*/  USHF.R.S32.HI UR34, URZ, 0x1f, UR4 ;  /* 0x0000001fff227899 */ /* 0x000fe40008011404 */
[----:B------:R-:W-:Y:S02]  /*3660*/  ULOP3.LUT UR22, UR22, 0x2000000, URZ, 0xfc, !UPT ;  /* 0x0200000016167892 */ /* 0x000fe4000f8efcff */
[----:B------:R-:W-:Y:S02]  /*3670*/  ULEA.HI UR34, UR34, UR4, URZ, 0x6 ;  /* 0x0000000422227291 */ /* 0x000fe4000f8f30ff */
[----:B----4-:R-:W-:Y:S02]  /*3680*/  UISETP.GE.AND UP4, UPT, UR5, 0x1, UPT ;  /* 0x000000010500788c */ /* 0x010fe4000bf86270 */
[----:B------:R-:W-:Y:S01]  /*3690*/  USHF.R.S32.HI UR34, URZ, 0x6, UR34 ;  /* 0x00000006ff227899 */ /* 0x000fe20008011422 */
[----:B------:R-:W-:Y:S01]  /*36a0*/  UMOV UR28, 0x0 ;  /* 0x00000000001c7882 */ /* 0x000fe20000000000 */
[----:B------:R-:W-:-:S02]  /*36b0*/  UMOV UR29, 0x8118490 ;  /* 0x08118490001d7882 */ /* 0x000fc40000000000 */
[----:B------:R-:W-:Y:S01]  /*36c0*/  UISETP.LT.AND UP0, UPT, UR34, 0x1, UPT ;  /* 0x000000012200788c */ /* 0x000fe2000bf01270 */
[----:B------:R-:W-:Y:S01]  /*36d0*/  UMOV UR26, 0x0 ;  /* 0x00000000001a7882 */ /* 0x000fe20000000000 */
[----:B------:R-:W-:Y:S02]  /*36e0*/  UMOV UR27, 0x8118490 ;  /* 0x08118490001b7882 */ /* 0x000fe40000000000 */
[----:B------:R-:W-:-:S04]  /*36f0*/  USEL UR36, UR34, 0x1, !UP0 ;  /* 0x0000000122247887 */ /* 0x000fc8000c000000 */
[----:B------:R-:W-:Y:S01]  /*3700*/  UIADD3 UR36, UPT, UPT, -UR36, URZ, URZ ;  /* 0x000000ff24247290 */ /* 0x000fe2000fffe1ff */
[C---:B--2---:R-:W-:Y:S01]  /*3710*/  VIADD R3, R11.reuse, 0x40 ;  /* 0x000000400b037836 */ /* 0x044fe20000000000 */
[----:B------:R-:W-:-:S04]  /*3720*/  LOP3.LUT R2, R11, 0xffff, RZ, 0xc0, !PT ;  /* 0x0000ffff0b027812 */ /* 0x000fc800078ec0ff */
[----:B------:R-:W-:-:S05]  /*3730*/  LOP3.LUT R3, R3, 0xffff, RZ, 0xc0, !PT ;  /* 0x0000ffff03037812 */ /* 0x000fca00078ec0ff */
[----:B------:R2:W-:Y:S02]  /*3740*/  STL.64 [R1], R2 ;  /* 0x0000000201007387 */ /* 0x0005e40000100a00 */
.L_x_57:
[----:B--2---:R-:W-:-:S04]  /*3750*/  SHF.L.U32 R3, R9, 0x1f, RZ ;  /* 0x0000001f09037819 */ /* 0x004fc800000006ff */
[----:B------:R-:W2:Y:S02]  /*3760*/  SYNCS.PHASECHK.TRANS64.TRYWAIT P0, [UR21+0xc0], R3 ;  /* 0x0000c003ff0075a7 */ /* 0x000ea40008001115 */
[----:B--23--:R-:W-:Y:S05]  /*3770*/  @!P0 BRA `(.L_x_51) ;  /* 0x0000005000f88947 */ /* 0x00cfea0003800000 */
.L_x_134:
[----:B------:R-:W3:Y:S01]  /*3780*/  LDS.128 R4, [UR21+0x100] ;  /* 0x00010015ff047984 */ /* 0x000ee20008000c00 */
[----:B------:R-:W-:Y:S01]  /*3790*/  ULEA UR25, UR24, UR21, 0x3 ;  /* 0x0000001518197291 */ /* 0x000fe2000f8e18ff */
[----:B--2---:R-:W-:Y:S01]  /*37a0*/  SHF.L.U32 R3, R10, 0x1f, RZ ;  /* 0x0000001f0a037819 */ /* 0x004fe200000006ff */
[----:B------:R-:W-:Y:S01]  /*37b0*/  @!PT LDS RZ, [RZ] ;  /* 0x00000000fffff984 */ /* 0x000fe20000000800 */
[----:B------:R-:W-:Y:S01]  /*37c0*/  @!PT LDS RZ, [RZ] ;  /* 0x00000000fffff984 */ /* 0x000fe20000000800 */
[----:B------:R-:W-:Y:S01]  /*37d0*/  @!PT LDS RZ, [RZ] ;  /* 0x00000000fffff984 */ /* 0x000fe20000000800 */
[----:B------:R-:W-:Y:S01]  /*37e0*/  @!PT LDS RZ, [RZ] ;  /* 0x00000000fffff984 */ /* 0x000fe20000000800 */
[----:B------:R2:W-:Y:S06]  /*37f0*/  MEMBAR.ALL.CTA ;  /* 0x0000000000007992 */ /* 0x0005ec0000008000 */
[----:B--2---:R-:W2:Y:S02]  /*3800*/  FENCE.VIEW.ASYNC.S ;  /* 0x00000000000073c6 */ /* 0x004ea40000000000 */
[----:B--2---:R-:W-:Y:S01]  /*3810*/  SYNCS.ARRIVE.TRANS64.RED.A1T0 RZ, [UR35], RZ ;  /* 0x000000ffffff79a7 */ /* 0x004fe20008100423 */
[----:B------:R-:W2:Y:S02]  /*3820*/  SYNCS.PHASECHK.TRANS64.TRYWAIT P0, [UR25+0xe0], R3 ;  /* 0x0000e003ff0075a7 */ /* 0x000ea40008001119 */
[----:B--23--:R-:W-:Y:S05]  /*3830*/  @!P0 BRA `(.L_x_52) ;  /* 0x0000005000e08947 */ /* 0x00cfea0003800000 */
.L_x_136:
[----:B------:R-:W-:Y:S05]  /*3840*/  BRA.U !UP4, `(.L_x_53) ;  /* 0x000000010cf87547 */ /* 0x000fea000b800000 */
[----:B--2---:R-:W-:Y:S01]  /*3850*/  IMAD.U32 R0, RZ, RZ, UR24 ;  /* 0x00000018ff007e24 */ /* 0x004fe2000f8e00ff */
[----:B------:R-:W-:-:S04]  /*3860*/  ULEA UR4, UR18, UR21, 0x3 ;  /* 0x0000001512047291 */ /* 0x000fc8000f8e18ff */
[----:B------:R-:W-:Y:S02]  /*3870*/  LEA R2, R0, R1, 0x2 ;  /* 0x0000000100027211 */ /* 0x000fe400078e10ff */
[----:B------:R-:W-:-:S04]  /*3880*/  SHF.L.U32 R0, R8, 0x1f, RZ ;  /* 0x0000001f08007819 */ /* 0x000fc800000006ff */
[----:B------:R-:W5:Y:S01]  /*3890*/  LDL R2, [R2] ;  /* 0x0000000002027983 */ /* 0x000f620000100800 */
[----:B------:R2:W3:Y:S01]  /*38a0*/  SYNCS.PHASECHK.TRANS64.TRYWAIT P2, [UR4], R0 ;  /* 0x00000000ff0075a7 */ /* 0x0004e20008041104 */
[----:B------:R-:W-:Y:S01]  /*38b0*/  UPLOP3.LUT UP2, UPT, UPT, UPT, UPT, 0x40, 0x4 ;  /* 0x000000000004789c */ /* 0x000fe20003f4e870 */
[----:B------:R-:W-:Y:S01]  /*38c0*/  UMOV UR20, UR36 ;  /* 0x0000002400147c82 */ /* 0x000fe20008000000 */
[----:B------:R-:W-:Y:S01]  /*38d0*/  UMOV UR19, UR34 ;  /* 0x0000002200137c82 */ /* 0x000fe20008000000 */
[----:B------:R-:W-:-:S08]  /*38e0*/  UMOV UR5, UR18 ;  /* 0x0000001200057c82 */ /* 0x000fd00008000000 */
.L_x_56:
[----:B------:R-:W-:Y:S02]  /*38f0*/  UIADD3 UR20, UPT, UPT, UR20, 0x1, URZ ;  /* 0x0000000114147890 */ /* 0x000fe4000fffe0ff */
[----:B------:R-:W-:Y:S02]  /*3900*/  ULEA UR17, UR5, UR21, 0x3 ;  /* 0x0000001505117291 */ /* 0x000fe4000f8e18ff */
[----:B------:R-:W-:Y:S01]  /*3910*/  UISETP.NE.AND UP3, UPT, UR20, URZ, UPT ;  /* 0x000000ff1400728c */ /* 0x000fe2000bf65270 */
[----:B--234-:R-:W-:Y:S10]  /*3920*/  @P2 BRA `(.L_x_54) ;  /* 0x00000000000c2947 */ /* 0x01cff40003800000 */
[----:B------:R-:W-:Y:S04]  /*3930*/  SHF.L.U32 R3, R8, 0x1f, RZ ;  /* 0x0000001f08037819 */ /* 0x000fe800000006ff */
[----:B------:R-:W3:Y:S02]  /*3940*/  SYNCS.PHASECHK.TRANS64.TRYWAIT P0, [UR17], R3 ;  /* 0x00000003ff0075a7 */ /* 0x000ee40008001111 */
[----:B---3--:R-:W-:Y:S05]  /*3950*/  @!P0 BRA `(.L_x_55) ;  /* 0x0000005000b08947 */ /* 0x008fea0003800000 */
.L_x_54:
[----:B------:R-:W-:Y:S01]  /*3960*/  UISETP.NE.AND UP0, UPT, UR19, 0x1, UPT ;  /* 0x000000011300788c */ /* 0x000fe2000bf05270 */
[----:B------:R-:W-:Y:S01]  /*3970*/  PLOP3.LUT P2, PT, PT, PT, PT, 0x80, 0x8 ;  /* 0x000000000008781c */ /* 0x000fe20003f4f070 */
[----:B------:R-:W-:Y:S01]  /*3980*/  UIADD3 UR4, UPT, UPT, UR5, 0x1, URZ ;  /* 0x0000000105047890 */ /* 0x000fe2000fffe0ff */
[----:B------:R-:W-:Y:S11]  /*3990*/  ELECT P1, URZ, PT ;  /* 0x0000000000ff782f */ /* 0x000ff60003820000 */
[----:B------:R-:W-:Y:S02]  /*39a0*/  @!UPT UIADD3 URZ, UPT, UPT, URZ, URZ, URZ ;  /* 0x000000fffffff290 */ /* 0x000fe4000fffe0ff */
[----:B-----5:R-:W-:Y:S01]  /*39b0*/  @P1 R2UR.BROADCAST UR8, R2 ;  /* 0x00000000020812ca */ /* 0x020fe200008e0000 */
[----:B------:R-:W-:Y:S01]  /*39c0*/  UISETP.NE.AND UP1, UPT, UR4, 0x8, UPT ;  /* 0x000000080400788c */ /* 0x000fe2000bf25270 */
[----:B------:R-:W-:Y:S01]  /*39d0*/  PLOP3.LUT P0, PT, PT, PT, UP0, 0x80, 0x8 ;  /* 0x000000000008781c */ /* 0x000fe20003f0f008 */
[----:B------:R-:W-:Y:S02]  /*39e0*/  ULEA UR10, UR5, UR23, 0x9 ;  /* 0x00000017050a7291 */ /* 0x000fe4000f8e48ff */
[----:B------:R-:W-:Y:S02]  /*39f0*/  USEL UR6, URZ, 0x1, UP1 ;  /* 0x00000001ff067887 */ /* 0x000fe40008800000 */
[----:B------:R-:W-:Y:S02]  /*3a00*/  USEL UR18, UR4, URZ, UP1 ;  /* 0x000000ff04127287 */ /* 0x000fe40008800000 */
[----:B------:R-:W-:Y:S02]  /*3a10*/  ULEA UR14, UR5, UR22, 0xa ;  /* 0x00000016050e7291 */ /* 0x000fe4000f8e50ff */
[----:B------:R-:W-:Y:S01]  /*3a20*/  @UP0 ULEA UR4, UR18, UR21, 0x3 ;  /* 0x0000001512040291 */ /* 0x000fe2000f8e18ff */
[----:B------:R-:W-:Y:S01]  /*3a30*/  LOP3.LUT R8, R8, UR6, RZ, 0x3c, !PT ;  /* 0x0000000608087c12 */ /* 0x000fe2000f8e3cff */
[----:B------:R-:W-:Y:S02]  /*3a40*/  UIADD3 UR6, UPT, UPT, UR10, 0x80, URZ ;  /* 0x000000800a067890 */ /* 0x000fe4000fffe0ff */
[----:B------:R-:W-:Y:S01]  /*3a50*/  UIADD3 UR12, UPT, UPT, UR10, 0x100, URZ ;  /* 0x000001000a0c7890 */ /* 0x000fe2000fffe0ff */
[----:B--2---:R-:W-:Y:S01]  /*3a60*/  @P0 SHF.L.U32 R0, R8, 0x1f, RZ ;  /* 0x0000001f08000819 */ /* 0x004fe200000006ff */
[----:B------:R-:W-:Y:S01]  /*3a70*/  UIADD3 UR19, UPT, UPT, UR19, -0x1, URZ ;  /* 0xffffffff13137890 */ /* 0x000fe2000fffe0ff */
[----:B------:R-:W-:Y:S02]  /*3a80*/  UMOV UR11, 0x40004040 ;  /* 0x40004040000b7882 */ /* 0x000fe40000000000 */
[----:B------:R4:W2:Y:S01]  /*3a90*/  @P0 SYNCS.PHASECHK.TRANS64.TRYWAIT P2, [UR4], R0 ;  /* 0x00000000ff0005a7 */ /* 0x0008a20008041104 */
[----:B------:R-:W-:Y:S11]  /*3aa0*/  ELECT P0, URZ, PT ;  /* 0x0000000000ff782f */ /* 0x000ff60003800000 */
[----:B------:R-:W-:Y:S02]  /*3ab0*/  @!UPT UIADD3 URZ, UPT, UPT, URZ, URZ, URZ ;  /* 0x000000fffffff290 */ /* 0x000fe4000fffe0ff */
[C---:B------:R-:W-:Y:S01]  /*3ac0*/  @P0 R2UR.BROADCAST UR16, R2.reuse ;  /* 0x00000000021002ca */ /* 0x040fe200008e0000 */
[----:B------:R-:W-:Y:S01]  /*3ad0*/  UIADD3 UR4, UPT, UPT, UR14, 0x80, URZ ;  /* 0x000000800e047890 */ /* 0x000fe2000fffe0ff */
[----:B------:R-:W-:Y:S01]  /*3ae0*/  ELECT P0, URZ, PT ;  /* 0x0000000000ff782f */ /* 0x000fe20003800000 */
[----:B------:R-:W-:Y:S01]  /*3af0*/  UMOV UR15, 0x40004040 ;  /* 0x40004040000f7882 */ /* 0x000fe20000000000 */
[----:B------:R-:W-:Y:S01]  /*3b00*/  UMOV UR7, 0x40004040 ;  /* 0x4000404000077882 */ /* 0x000fe20000000000 */
[----:B------:R3:W-:Y:S01]  /*3b10*/  UTCHMMA gdesc[UR14], gdesc[UR10], tmem[UR8], tmem[UR32], idesc[UR33], UP2 ;  /* 0x00ff200a0e0075ea */ /* 0x0007e20009000008 */
[----:B------:R-:W-:Y:S01]  /*3b20*/  UPLOP3.LUT UP2, UPT, UPT, UPT, UPT, 0x80, 0x8 ;  /* 0x000000000008789c */ /* 0x000fe20003f4f070 */
[----:B------:R-:W-:Y:S01]  /*3b30*/  UMOV UR5, 0x40004040 ;  /* 0x4000404000057882 */ /* 0x000fe20000000000 */
[----:B------:R-:W-:Y:S01]  /*3b40*/  UMOV UR13, 0x40004040 ;  /* 0x40004040000d7882 */ /* 0x000fe20000000000 */
[----:B------:R-:W-:Y:S04]  /*3b50*/  UMOV UR9, 0x40004040 ;  /* 0x4000404000097882 */ /* 0x000fe80000000000 */
[----:B------:R1:W-:Y:S01]  /*3b60*/  UTCHMMA gdesc[UR4], gdesc[UR6], tmem[UR16], tmem[UR30], idesc[UR31], UPT ;  /* 0x00ff1e06040075ea */ /* 0x0003e2000b800010 */
[----:B---3--:R-:W-:Y:S01]  /*3b70*/  UIADD3 UR8, UPT, UPT, UR14, 0x100, URZ ;  /* 0x000001000e087890 */ /* 0x008fe2000fffe0ff */
[C---:B------:R-:W-:Y:S02]  /*3b80*/  @P0 R2UR.BROADCAST UR15, R2.reuse ;  /* 0x00000000020f02ca */ /* 0x040fe400008e0000 */
[----:B------:R-:W-:Y:S01]  /*3b90*/  ELECT P0, URZ, PT ;  /* 0x0000000000ff782f */ /* 0x000fe20003800000 */
[----:B------:R-:W-:Y:S02]  /*3ba0*/  UIADD3 UR10, UPT, UPT, UR10, 0x180, URZ ;  /* 0x000001800a0a7890 */ /* 0x000fe4000fffe0ff */
[----:B-1----:R-:W-:Y:S10]  /*3bb0*/  UIADD3 UR6, UPT, UPT, UR14, 0x180, URZ ;  /* 0x000001800e067890 */ /* 0x002ff4000fffe0ff */
[----:B------:R-:W-:Y:S01]  /*3bc0*/  @P0 R2UR.BROADCAST UR14, R2 ;  /* 0x00000000020e02ca */ /* 0x000fe200008e0000 */
[----:B------:R-:W-:Y:S01]  /*3bd0*/  UIADD3 UR4, UPT, UPT, UR17, 0x40, URZ ;  /* 0x0000004011047890 */ /* 0x000fe2000fffe0ff */
[----:B------:R-:W-:Y:S01]  /*3be0*/  UMOV UR5, UR18 ;  /* 0x0000001200057c82 */ /* 0x000fe20008000000 */
[----:B------:R4:W-:Y:S10]  /*3bf0*/  UTCHMMA gdesc[UR8], gdesc[UR12], tmem[UR15], tmem[UR28], idesc[UR29], UPT ;  /* 0x00ff1c0c080075ea */ /* 0x0009f4000b80000f */
[----:B------:R4:W-:Y:S01]  /*3c00*/  UTCHMMA gdesc[UR6], gdesc[UR10], tmem[UR14], tmem[UR26], idesc[UR27], UPT ;  /* 0x00ff1a0a060075ea */ /* 0x0009e2000b80000e */
[----:B------:R4:W-:Y:S01]  /*3c10*/  UTCBAR [UR4], URZ ;  /* 0x000000ff040073e9 */ /* 0x0009e200080000ff */
[----:B------:R-:W-:Y:S05]  /*3c20*/  BRA.U UP3, `(.L_x_56) ;  /* 0xfffffffd03307547 */ /* 0x000fea000b83ffff */
.L_x_53:
[----:B----4-:R-:W-:Y:S01]  /*3c30*/  UIADD3 UR4, UPT, UPT, UR24, 0x1, URZ ;  /* 0x0000000118047890 */ /* 0x010fe2000fffe0ff */
[----:B------:R-:W-:Y:S01]  /*3c40*/  LOP3.LUT P0, RZ, R6, 0x1, RZ, 0xc0, !PT ;  /* 0x0000000106ff7812 */ /* 0x000fe2000780c0ff */
[----:B------:R-:W-:Y:S01]  /*3c50*/  UIADD3 UR5, UPT, UPT, UR25, 0xd0, URZ ;  /* 0x000000d019057890 */ /* 0x000fe2000fffe0ff */
[----:B------:R-:W-:Y:S01]  /*3c60*/  LOP3.LUT R9, R9, 0x1, RZ, 0x3c, !PT ;  /* 0x0000000109097812 */ /* 0x000fe200078e3cff */
[----:B------:R-:W-:-:S04]  /*3c70*/  UISETP.NE.AND UP0, UPT, UR4, 0x2, UPT ;  /* 0x000000020400788c */ /* 0x000fc8000bf05270 */
[----:B------:R-:W-:Y:S02]  /*3c80*/  USEL UR6, URZ, 0x1, UP0 ;  /* 0x00000001ff067887 */ /* 0x000fe40008000000 */
[----:B------:R-:W-:Y:S01]  /*3c90*/  USEL UR24, UR4, URZ, UP0 ;  /* 0x000000ff04187287 */ /* 0x000fe20008000000 */
[----:B------:R3:W-:Y:S03]  /*3ca0*/  UTCBAR [UR5], URZ ;  /* 0x000000ff050073e9 */ /* 0x0007e600080000ff */
[----:B------:R-:W-:Y:S01]  /*3cb0*/  LOP3.LUT R10, R10, UR6, RZ, 0x3c, !PT ;  /* 0x000000060a0a7c12 */ /* 0x000fe2000f8e3cff */
[----:B------:R-:W-:Y:S07]  /*3cc0*/  @P0 BRA `(.L_x_57) ;  /* 0xfffffff800a00947 */ /* 0x000fee000383ffff */
[----:B------:R-:W4:Y:S01]  /*3cd0*/  S2UR UR6, SR_CgaCtaId ;  /* 0x00000000000679c3 */ /* 0x000f220000008800 */
[----:B------:R-:W-:Y:S01]  /*3ce0*/  ELECT P0, URZ, PT ;  /* 0x0000000000ff782f */ /* 0x000fe20003800000 */
[----:B--2---:R-:W-:Y:S01]  /*3cf0*/  IMAD.MOV.U32 R0, RZ, RZ, 0x1 ;  /* 0x00000001ff007424 */ /* 0x004fe200078e00ff */
[----:B------:R-:W-:Y:S01]  /*3d00*/  UIADD3 UR21, UPT, UPT, UR21, 0xe0, URZ ;  /* 0x000000e015157890 */ /* 0x000fe2000fffe0ff */
[----:B------:R-:W-:Y:S01]  /*3d10*/  SHF.L.U32 R3, R10, 0x1f, RZ ;  /* 0x0000001f0a037819 */ /* 0x000fe200000006ff */
[----:B------:R-:W-:-:S03]  /*3d20*/  UMOV UR4, 0x40 ;  /* 0x0000004000047882 */ /* 0x000fc60000000000 */
[----:B------:R-:W-:Y:S01]  /*3d30*/  UVIRTCOUNT.DEALLOC.SMPOOL 0x80 ;  /* 0x000000800000784c */ /* 0x000fe20000000000 */
[----:B----4-:R-:W-:Y:S02]  /*3d40*/  ULEA UR6, UR6, UR4, 0x18 ;  /* 0x0000000406067291 */ /* 0x010fe4000f8ec0ff */
[----:B------:R-:W-:-:S07]  /*3d50*/  ULEA UR4, UR24, UR21, 0x3 ;  /* 0x0000001518047291 */ /* 0x000fce000f8e18ff */
[----:B------:R2:W-:Y:S02]  /*3d60*/  @P0 STS.U8 [UR6+0x1c], R0 ;  /* 0x00001c00ff000988 */ /* 0x0005e40008000006 */
[----:B------:R-:W4:Y:S02]  /*3d70*/  SYNCS.PHASECHK.TRANS64.TRYWAIT P0, [UR4], R3 ;  /* 0x00000003ff0075a7 */ /* 0x000f240008001104 */
[----:B--2-4-:R-:W-:Y:S05]  /*3d80*/  @!P0 BRA `(.L_x_58) ;  /* 0x0000004c00bc8947 */ /* 0x014fea0003800000 */
.L_x_139:
[----:B------:R-:W-:-:S04]  /*3d90*/  UIADD3 UR4, UPT, UPT, UR24, 0x1, URZ ;  /* 0x0000000118047890 */ /* 0x000fc8000fffe0ff */
[----:B------:R-:W-:-:S04]  /*3da0*/  UISETP.NE.AND UP0, UPT, UR4, 0x2, UPT ;  /* 0x000000020400788c */ /* 0x000fc8000bf05270 */
[----:B---3--:R-:W-:Y:S02]  /*3db0*/  USEL UR5, URZ, 0x1, UP0 ;  /* 0x00000001ff057887 */ /* 0x008fe40008000000 */
[----:B------:R-:W-:-:S04]  /*3dc0*/  USEL UR4, UR4, URZ, UP0 ;  /* 0x000000ff04047287 */ /* 0x000fc80008000000 */
[----:B------:R-:W-:Y:S01]  /*3dd0*/  ULEA UR4, UR4, UR21, 0x3 ;  /* 0x0000001504047291 */ /* 0x000fe2000f8e18ff */
[----:B--2---:R-:W-:-:S04]  /*3de0*/  LOP3.LUT R3, R10, UR5, RZ, 0x3c, !PT ;  /* 0x000000050a037c12 */ /* 0x004fc8000f8e3cff */
[----:B------:R-:W-:-:S04]  /*3df0*/  SHF.L.U32 R3, R3, 0x1f, RZ ;  /* 0x0000001f03037819 */ /* 0x000fc800000006ff */
[----:B------:R-:W2:Y:S02]  /*3e00*/  SYNCS.PHASECHK.TRANS64.TRYWAIT P0, [UR4], R3 ;  /* 0x00000003ff0075a7 */ /* 0x000ea40008001104 */
[----:B--2---:R-:W-:Y:S05]  /*3e10*/  @!P0 BRA `(.L_x_59) ;  /* 0x0000004c00b08947 */ /* 0x004fea0003800000 */
.L_x_141:
[----:B------:R-:W-:Y:S01]  /*3e20*/  NOP ;  /* 0x0000000000007918 */ /* 0x000fe20000000000 */
[----:B--2---:R-:W2:Y:S01]  /*3e30*/  LDS R0, [UR6+0x14] ;  /* 0x00001406ff007984 */ /* 0x004ea20008000800 */
[----:B------:R-:W-:Y:S01]  /*3e40*/  LOP3.LUT R2, R11, 0xffff, RZ, 0xc0, !PT ;  /* 0x0000ffff0b027812 */ /* 0x000fe200078ec0ff */
[----:B------:R-:W-:Y:S02]  /*3e50*/  IMAD.MOV.U32 R3, RZ, RZ, 0xffff ;  /* 0x0000ffffff037424 */ /* 0x000fe400078e00ff */
[----:B------:R-:W-:Y:S01]  /*3e60*/  IMAD.MOV.U32 R5, RZ, RZ, 0x1 ;  /* 0x00000001ff057424 */ /* 0x000fe200078e00ff */
[----:B------:R-:W-:-:S04]  /*3e70*/  SHF.R.U32.HI R2, RZ, 0x5, R2 ;  /* 0x00000005ff027819 */ /* 0x000fc80000011602 */
[-C--:B------:R-:W-:Y:S02]  /*3e80*/  SHF.L.U32 R3, R3, R2.reuse, RZ ;  /* 0x0000000203037219 */ /* 0x080fe400000006ff */
[----:B------:R-:W-:Y:S02]  /*3e90*/  SHF.L.U32 R5, R5, R2, RZ ;  /* 0x0000000205057219 */ /* 0x000fe400000006ff */
[----:B--2---:R-:W-:-:S04]  /*3ea0*/  LOP3.LUT R0, R0, R3, RZ, 0xc0, !PT ;  /* 0x0000000300007212 */ /* 0x004fc800078ec0ff */
[----:B------:R-:W-:-:S13]  /*3eb0*/  ISETP.NE.AND P0, PT, R0, R3, PT ;  /* 0x000000030000720c */ /* 0x000fda0003f05270 */
[----:B------:R-:W-:Y:S05]  /*3ec0*/  @P0 BRA `(.L_x_60) ;  /* 0x00000000005c0947 */ /* 0x000fea0003800000 */
[----:B------:R-:W2:Y:S02]  /*3ed0*/  LDS R0, [UR6+0x18] ;  /* 0x00001806ff007984 */ /* 0x000ea40008000800 */
[----:B--2---:R-:W-:-:S04]  /*3ee0*/  LOP3.LUT R0, R0, R5, RZ, 0xc0, !PT ;  /* 0x0000000500007212 */ /* 0x004fc800078ec0ff */
[----:B------:R-:W-:-:S13]  /*3ef0*/  ISETP.NE.AND P0, PT, R0, R5, PT ;  /* 0x000000050000720c */ /* 0x000fda0003f05270 */
[----:B------:R-:W-:Y:S05]  /*3f00*/  @P0 BRA `(.L_x_61) ;  /* 0x0000000000400947 */ /* 0x000fea0003800000 */
[----:B------:R-:W-:Y:S01]  /*3f10*/  R2UR UR4, R3 ;  /* 0x00000000030472ca */ /* 0x000fe200000e0000 */
[----:B------:R-:W2:Y:S01]  /*3f20*/  S2R R2, SR_LANEID ;  /* 0x0000000000027919 */ /* 0x000ea20000000000 */
[----:B------:R-:W-:-:S04]  /*3f30*/  LOP3.LUT R5, RZ, R5, RZ, 0x33, !PT ;  /* 0x00000005ff057212 */ /* 0x000fc800078e33ff */
[----:B------:R-:W3:Y:S07]  /*3f40*/  REDUX UR7, R5 ;  /* 0x00000000050773c4 */ /* 0x000eee0000000000 */
[----:B------:R-:W-:-:S03]  /*3f50*/  ULOP3.LUT UR5, URZ, UR4, URZ, 0x33, !UPT ;  /* 0x00000004ff057292 */ /* 0x000fc6000f8e33ff */
[----:B------:R-:W-:Y:S02]  /*3f60*/  VOTEU.ANY UR4, UPT, PT ;  /* 0x0000000000047886 */ /* 0x000fe400038e0100 */
[----:B------:R-:W-:Y:S01]  /*3f70*/  UFLO.U32 UR4, UR4 ;  /* 0x00000004000472bd */ /* 0x000fe200080e0000 */
[----:B------:R-:W-:-:S04]  /*3f80*/  IMAD.U32 R0, RZ, RZ, UR5 ;  /* 0x00000005ff007e24 */ /* 0x000fc8000f8e00ff */
[----:B------:R-:W4:Y:S02]  /*3f90*/  REDUX UR8, R0 ;  /* 0x00000000000873c4 */ /* 0x000f240000000000 */
[----:B------:R1:W-:Y:S01]  /*3fa0*/  UTCATOMSWS.AND URZ, UR5 ;  /* 0x0000000500ff79e3 */ /* 0x0003e20008000000 */
[----:B--2---:R-:W-:Y:S01]  /*3fb0*/  ISETP.EQ.U32.AND P0, PT, R2, UR4, PT ;  /* 0x0000000402007c0c */ /* 0x004fe2000bf02070 */
[----:B---3--:R-:W-:Y:S02]  /*3fc0*/  IMAD.U32 R2, RZ, RZ, UR7 ;  /* 0x00000007ff027e24 */ /* 0x008fe4000f8e00ff */
[----:B----4-:R-:W-:-:S10]  /*3fd0*/  IMAD.U32 R3, RZ, RZ, UR8 ;  /* 0x00000008ff037e24 */ /* 0x010fd4000f8e00ff */
[----:B------:R2:W-:Y:S04]  /*3fe0*/  @P0 ATOMS.AND RZ, [UR6+0x14], R3 ;  /* 0x00001403ffff098c */ /* 0x0005e8000a800006 */
[----:B------:R2:W-:Y:S01]  /*3ff0*/  @P0 ATOMS.AND RZ, [UR6+0x18], R2 ;  /* 0x00001802ffff098c */ /* 0x0005e2000a800006 */
[----:B-1----:R-:W-:Y:S05]  /*4000*/  BRA `(.L_x_62) ;  /* 0x0000000000147947 */ /* 0x002fea0003800000 */
.L_x_61:
[----:B------:R-:W-:Y:S02]  /*4010*/  MOV R2, 0x4030 ;  /* 0x0000403000027802 */ /* 0x000fe40000000f00 */
[----:B-1---5:R-:W-:Y:S05]  /*4020*/  CALL.REL.NOINC `($__internal_0_$__cuda_sm10x_tcgen05_guardrail_trap_col_being_dealloced_not_returned_by_alloc) ;  /* 0x0000005000247944 */ /* 0x022fea0003c00000 */
[----:B------:R-:W-:Y:S05]  /*4030*/  BRA `(.L_x_62) ;  /* 0x0000000000087947 */ /* 0x000fea0003800000 */
.L_x_60:
[----:B------:R-:W-:Y:S02]  /*4040*/  MOV R2, 0x4060 ;  /* 0x0000406000027802 */ /* 0x000fe40000000f00 */
[----:B-1---5:R-:W-:Y:S05]  /*4050*/  CALL.REL.NOINC `($__internal_2_$__cuda_sm10x_tcgen05_guardrail_trap_unallocated_columns_being_dealloced) ;  /* 0x0000005000307944 */ /* 0x022fea0003c00000 */
.L_x_62:
[----:B------:R-:W-:Y:S01]  /*4060*/  NOP ;  /* 0x0000000000007918 */ /* 0x000fe20000000000 */
[----:B------:R-:W-:Y:S05]  /*4070*/  EXIT ;  /* 0x000000000000794d */ /* 0x000fea0003800000 */
.L_x_46:
[----:B------:R-:W2:Y:S01]  /*4080*/  LDCU UR5, c[0x0][0x384] ;  /* 0x00007080ff0577ac */ /* 0x000ea20008000800 */
[----:B------:R-:W-:Y:S02]  /*4090*/  UISETP.NE.OR UP0, UPT, UR15, 0x3, !UP2 ;  /* 0x000000030f00788c */ /* 0x000fe4000d705670 */
[----:B--2---:R-:W-:-:S07]  /*40a0*/  UIADD3 UR5, UPT, UPT, UR5, 0x3f, URZ ;  /* 0x0000003f05057890 */ /* 0x004fce000fffe0ff */
[----:B------:R-:W-:Y:S05]  /*40b0*/  BRA.U UP0, `(.L_x_63) ;  /* 0x0000001500087547 */ /* 0x000fea000b800000 */
[----:B------:R-:W-:Y:S01]  /*40c0*/  USHF.R.S32.HI UR4, URZ, 0x1f, UR5 ;  /* 0x0000001fff047899 */ /* 0x000fe20008011405 */
[----:B------:R-:W2:Y:S01]  /*40d0*/  S2UR UR6, SR_CgaCtaId ;  /* 0x00000000000679c3 */ /* 0x000ea20000008800 */
[----:B------:R-:W3:Y:S01]  /*40e0*/  LDCU UR34, c[0x0][0x370] ;  /* 0x00006e00ff2277ac */ /* 0x000ee20008000800 */
[----:B------:R-:W-:Y:S01]  /*40f0*/  R2UR UR41, R88 ;  /* 0x00000000582972ca */ /* 0x000fe200000e0000 */
[----:B------:R-:W-:Y:S01]  /*4100*/  IMAD.MOV.U32 R12, RZ, RZ, 0x1 ;  /* 0x00000001ff0c7424 */ /* 0x000fe200078e00ff */
[----:B------:R-:W-:Y:S01]  /*4110*/  R2UR UR40, R89 ;  /* 0x00000000592872ca */ /* 0x000fe200000e0000 */
[----:B------:R-:W-:Y:S01]  /*4120*/  ULEA.HI UR4, UR4, UR5, URZ, 0x6 ;  /* 0x0000000504047291 */ /* 0x000fe2000f8f30ff */
[----:B------:R-:W-:Y:S01]  /*4130*/  IMAD.MOV.U32 R10, RZ, RZ, RZ ;  /* 0x000000ffff0a7224 */ /* 0x000fe200078e00ff */
[----:B------:R-:W3:Y:S01]  /*4140*/  LDCU.128 UR28, c[0x0][0xb10] ;  /* 0x00016200ff1c77ac */ /* 0x000ee20008000c00 */
[----:B------:R-:W4:Y:S01]  /*4150*/  LDC.64 R18, c[0x0][0x348] ;  /* 0x0000d200ff127b82 */ /* 0x000f220000000a00 */
[----:B------:R-:W-:Y:S01]  /*4160*/  IMAD.MOV.U32 R8, RZ, RZ, 0x2000 ;  /* 0x00002000ff087424 */ /* 0x000fe200078e00ff */
[----:B------:R-:W-:Y:S01]  /*4170*/  USHF.R.S32.HI UR26, URZ, 0x6, UR4 ;  /* 0x00000006ff1a7899 */ /* 0x000fe20008011404 */
[----:B------:R-:W1:Y:S05]  /*4180*/  LDCU UR33, c[0x0][0x374] ;  /* 0x00006e80ff2177ac */ /* 0x000e6a0008000800 */
[----:B------:R-:W-:Y:S01]  /*4190*/  IMAD.U32 R0, RZ, RZ, UR26 ;  /* 0x0000001aff007e24 */ /* 0x000fe2000f8e00ff */
[----:B------:R-:W3:Y:S04]  /*41a0*/  LDCU UR4, c[0x0][0xb30] ;  /* 0x00016600ff0477ac */ /* 0x000ee80008000800 */
[-C--:B------:R-:W-:Y:S01]  /*41b0*/  IABS R2, R0.reuse ;  /* 0x0000000000027213 */ /* 0x080fe20000000000 */
[----:B------:R-:W1:Y:S01]  /*41c0*/  LDCU UR18, c[0x0][0xb0c] ;  /* 0x00016180ff1277ac */ /* 0x000e620008000800 */
[----:B------:R-:W-:-:S02]  /*41d0*/  IABS R0, R0 ;  /* 0x0000000000007213 */ /* 0x000fc40000000000 */
[----:B------:R-:W-:Y:S01]  /*41e0*/  R2UR UR25, R2 ;  /* 0x00000000021972ca */ /* 0x000fe200000e0000 */
[----:B------:R-:W-:Y:S01]  /*41f0*/  UMOV UR22, 0x400 ;  /* 0x0000040000167882 */ /* 0x000fe20000000000 */
[----:B------:R-:W4:Y:S01]  /*4200*/  LDC.64 R2, c[0x0][0x888] ;  /* 0x00022200ff027b82 */ /* 0x000f220000000a00 */
[----:B------:R-:W4:Y:S01]  /*4210*/  LDCU UR46, c[0x0][0xb20] ;  /* 0x00016400ff2e77ac */ /* 0x000f220008000800 */
[----:B------:R-:W-:Y:S01]  /*4220*/  IMAD.MOV R0, RZ, RZ, -R0 ;  /* 0x000000ffff007224 */ /* 0x000fe200078e0a00 */
[----:B------:R-:W4:Y:S04]  /*4230*/  LDCU UR32, c[0x0][0x388] ;  /* 0x00007100ff2077ac */ /* 0x000f280008000800 */
[----:B------:R-:W-:Y:S01]  /*4240*/  R2UR UR42, R0 ;  /* 0x00000000002a72ca */ /* 0x000fe200000e0000 */
[----:B--2---:R-:W-:-:S03]  /*4250*/  ULEA UR22, UR6, UR22, 0x18 ;  /* 0x0000001606167291 */ /* 0x004fc6000f8ec0ff */
[----:B------:R-:W2:Y:S01]  /*4260*/  I2F.RP R5, UR25 ;  /* 0x0000001900057d06 */ /* 0x000ea20008209400 */
[----:B---3--:R-:W-:Y:S02]  /*4270*/  UISETP.NE.AND UP2, UPT, UR4, 0x1, UPT ;  /* 0x000000010400788c */ /* 0x008fe4000bf45270 */
[----:B------:R-:W-:Y:S02]  /*4280*/  UIMAD.WIDE.U32 UR10, UR34, UR28, URZ ;  /* 0x0000001c220a72a5 */ /* 0x000fe4000f8e00ff */
[----:B-1----:R-:W-:Y:S01]  /*4290*/  UIMAD.WIDE.U32 UR8, UR33, UR31, URZ ;  /* 0x0000001f210872a5 */ /* 0x002fe2000f8e00ff */
[----:B------:R-:W-:Y:S01]  /*42a0*/  UMOV UR4, URZ ;  /* 0x000000ff00047c82 */ /* 0x000fe20008000000 */
[----:B------:R-:W-:Y:S02]  /*42b0*/  UIADD3 UR35, UPT, UPT, UR22, 0xc8, URZ ;  /* 0x000000c816237890 */ /* 0x000fe4000fffe0ff */
[----:B------:R-:W-:Y:S02]  /*42c0*/  UISETP.GE.AND UP0, UPT, UR39, 0x1, UPT ;  /* 0x000000012700788c */ /* 0x000fe4000bf06270 */
[----:B------:R-:W-:Y:S01]  /*42d0*/  UISETP.NE.AND UP0, UPT, UR18, 0x1, UPT ;  /* 0x000000011200788c */ /* 0x000fe2000bf05270 */
[----:B----4-:R-:W-:Y:S01]  /*42e0*/  ISETP.NE.U32.AND P0, PT, R2, RZ, PT ;  /* 0x000000ff0200720c */ /* 0x010fe20003f05070 */
[----:B------:R-:W-:Y:S01]  /*42f0*/  UMOV UR38, UR11 ;  /* 0x0000000b00267c82 */ /* 0x000fe20008000000 */
[----:B--2---:R-:W1:Y:S01]  /*4300*/  MUFU.RCP R4, R5 ;  /* 0x0000000500047308 */ /* 0x004e620000001000 */
[----:B------:R-:W-:Y:S01]  /*4310*/  UMOV UR37, UR9 ;  /* 0x0000000900257c82 */ /* 0x000fe20008000000 */
[----:B------:R-:W-:Y:S01]  /*4320*/  ISETP.NE.AND.EX P0, PT, R3, RZ, PT, P0 ;  /* 0x000000ff0300720c */ /* 0x000fe20003f05300 */
[----:B------:R-:W-:Y:S01]  /*4330*/  UISETP.NE.AND UP0, UPT, UR30, 0x1, UPT ;  /* 0x000000011e00788c */ /* 0x000fe2000bf05270 */
[----:B------:R-:W2:Y:S01]  /*4340*/  LDC.64 R2, c[0x0][0x890] ;  /* 0x00022400ff027b82 */ /* 0x000ea20000000a00 */
[----:B------:R-:W-:Y:S01]  /*4350*/  UMOV UR24, URZ ;  /* 0x000000ff00187c82 */ /* 0x000fe20008000000 */
[----:B------:R-:W-:-:S02]  /*4360*/  UPLOP3.LUT UP1, UPT, UPT, UPT, UPT, 0x40, 0x4 ;  /* 0x000000000004789c */ /* 0x000fc40003f2e870 */
[----:B------:R-:W-:Y:S01]  /*4370*/  UISETP.NE.AND UP6, UPT, UR39, 0x1, UPT ;  /* 0x000000012700788c */ /* 0x000fe2000bfc5270 */
[----:B------:R-:W3:Y:S01]  /*4380*/  LDCU.64 UR16, c[0x0][0xb28] ;  /* 0x00016500ff1077ac */ /* 0x000ee20008000a00 */
[----:B------:R-:W-:Y:S02]  /*4390*/  UPRMT UR35, URZ, 0x654, UR35 ;  /* 0x00000654ff237896 */ /* 0x000fe40008000023 */
[----:B------:R-:W-:Y:S01]  /*43a0*/  USHF.R.U32.HI UR38, URZ, UR29, UR38 ;  /* 0x0000001dff267299 */ /* 0x000fe20008011626 */
[----:B-1----:R-:W-:Y:S01]  /*43b0*/  VIADD R4, R4, 0xffffffe ;  /* 0x0ffffffe04047836 */ /* 0x002fe20000000000 */
[----:B------:R-:W-:Y:S02]  /*43c0*/  USHF.R.U32.HI UR37, URZ, UR46, UR37 ;  /* 0x0000002eff257299 */ /* 0x000fe40008011625 */
[----:B------:R-:W-:Y:S02]  /*43d0*/  UISETP.NE.AND UP0, UPT, UR32, URZ, UPT ;  /* 0x000000ff2000728c */ /* 0x000fe4000bf05270 */
[----:B------:R-:W-:Y:S01]  /*43e0*/  UISETP.NE.AND UP5, UPT, UR26, URZ, UPT ;  /* 0x000000ff1a00728c */ /* 0x000fe2000bfa5270 */
[----:B------:R-:W1:Y:S01]  /*43f0*/  F2I.FTZ.U32.TRUNC.NTZ R4, R4 ;  /* 0x0000000400047305 */ /* 0x000e62000021f000 */
[----:B------:R-:W-:Y:S01]  /*4400*/  VOTEU.ANY UP4, P0 ;  /* 0x0000000000ff7886 */ /* 0x000fe20000080100 */
[----:B-1----:R-:W-:-:S13]  /*4410*/  R2UR UR5, R4 ;  /* 0x00000000040572ca */ /* 0x002fda00000e0000 */
[----:B------:R-:W-:-:S04]  /*4420*/  UIADD3 UR6, UPT, UPT, URZ, -UR5, URZ ;  /* 0x80000005ff067290 */ /* 0x000fc8000fffe0ff */
[----:B------:R-:W-:-:S04]  /*4430*/  UIMAD UR6, UR6, UR25, URZ ;  /* 0x00000019060672a4 */ /* 0x000fc8000f8e02ff */
[----:B------:R-:W-:-:S07]  /*4440*/  UIMAD.WIDE.U32 UR6, UR5, UR6, UR4 ;  /* 0x00000006050672a5 */ /* 0x000fce000f8e0004 */
[----:B--23--:R-:W-:-:S05]  /*4450*/  UMOV UR36, UR7 ;  /* 0x0000000700247c82 */ /* 0x00cfca0008000000 */
.L_x_72:
[----:B------:R-:W-:Y:S04]  /*4460*/  SHF.L.U32 R5, R10, 0x1f, RZ ;  /* 0x0000001f0a057819 */ /* 0x000fe800000006ff */
[----:B-1----:R-:W1:Y:S02]  /*4470*/  SYNCS.PHASECHK.TRANS64.TRYWAIT P0, [UR22+0xc0], R5 ;  /* 0x0000c005ff0075a7 */ /* 0x002e640008001116 */
[----:B-1----:R-:W-:Y:S05]  /*4480*/  @!P0 BRA `(.L_x_64) ;  /* 0x00000048002c8947 */ /* 0x002fea0003800000 */
.L_x_143:
[----:B-1----:R-:W1:Y:S01]  /*4490*/  LDS.128 R4, [UR22+0x100] ;  /* 0x00010016ff047984 */ /* 0x002e620008000c00 */
[----:B------:R-:W-:Y:S01]  /*44a0*/  @!PT LDS RZ, [RZ] ;  /* 0x00000000fffff984 */ /* 0x000fe20000000800 */
[----:B------:R-:W-:Y:S01]  /*44b0*/  @!PT LDS RZ, [RZ] ;  /* 0x00000000fffff984 */ /* 0x000fe20000000800 */
[----:B------:R-:W-:Y:S01]  /*44c0*/  @!PT LDS RZ, [RZ] ;  /* 0x00000000fffff984 */ /* 0x000fe20000000800 */
[----:B------:R-:W-:Y:S01]  /*44d0*/  @!PT LDS RZ, [RZ] ;  /* 0x00000000fffff984 */ /* 0x000fe20000000800 */
[----:B------:R2:W-:Y:S06]  /*44e0*/  MEMBAR.ALL.CTA ;  /* 0x0000000000007992 */ /* 0x0005ec0000008000 */
[----:B--2---:R-:W2:Y:S02]  /*44f0*/  FENCE.VIEW.ASYNC.S ;  /* 0x00000000000073c6 */ /* 0x004ea40000000000 */
[----:B--2---:R-:W-:Y:S01]  /*4500*/  SYNCS.ARRIVE.TRANS64.RED.A1T0 RZ, [UR35], RZ ;  /* 0x000000ffffff79a7 */ /* 0x004fe20008100423 */
[----:B-1----:R-:W-:Y:S11]  /*4510*/  LOP3.LUT P0, RZ, R6, 0x1, RZ, 0xc0, !PT ;  /* 0x0000000106ff7812 */ /* 0x002ff6000780c0ff */
[----:B------:R-:W-:Y:S02]  /*4520*/  @!UPT UIADD3 URZ, UPT, UPT, URZ, URZ, URZ ;  /* 0x000000fffffff290 */ /* 0x000fe4000fffe0ff */
[----:B------:R-:W-:Y:S01]  /*4530*/  VOTEU.ANY UP0, P0 ;  /* 0x0000000000ff7886 */ /* 0x000fe20000000100 */
[----:B------:R-:W-:Y:S11]  /*4540*/  PLOP3.LUT P0, PT, PT, PT, UP0, 0x80, 0x8 ;  /* 0x000000000008781c */ /* 0x000ff60003f0f008 */
[----:B------:R-:W-:Y:S02]  /*4550*/  @!UPT UIADD3 URZ, UPT, UPT, URZ, URZ, URZ ;  /* 0x000000fffffff290 */ /* 0x000fe4000fffe0ff */
[----:B------:R-:W-:Y:S02]  /*4560*/  @P0 MOV R9, R4 ;  /* 0x0000000400090202 */ /* 0x000fe40000000f00 */
[----:B------:R-:W-:Y:S02]  /*4570*/  @P0 LOP3.LUT R0, R5, 0xffff, RZ, 0xc0, !PT ;  /* 0x0000ffff05000812 */ /* 0x000fe400078ec0ff */
[----:B------:R-:W-:Y:S02]  /*4580*/  @P0 R2UR UR5, R9 ;  /* 0x00000000090502ca */ /* 0x000fe400000e0000 */
[----:B------:R-:W-:Y:S11]  /*4590*/  @P0 R2UR UR4, R0 ;  /* 0x00000000000402ca */ /* 0x000ff600000e0000 */
[----:B------:R-:W-:Y:S02]  /*45a0*/  @UP0 UMOV UR15, UR5 ;  /* 0x00000005000f0c82 */ /* 0x000fe40008000000 */
[----:B------:R-:W-:Y:S01]  /*45b0*/  @UP0 UMOV UR14, UR4 ;  /* 0x00000004000e0c82 */ /* 0x000fe20008000000 */
[----:B------:R-:W-:Y:S09]  /*45c0*/  UISETP.GE.AND UP0, UPT, UR39, 0x1, UPT ;  /* 0x000000012700788c */ /* 0x000ff2000bf06270 */
[----:B------:R-:W-:Y:S05]  /*45d0*/  BRA.U !UP0, `(.L_x_65) ;  /* 0x0000000108b47547 */ /* 0x000fea000b800000 */
[----:B------:R-:W-:Y:S02]  /*45e0*/  UIMAD.WIDE.U32 UR8, UR14, UR31, URZ ;  /* 0x0000001f0e0872a5 */ /* 0x000fe4000f8e00ff */
[----:B------:R-:W-:Y:S02]  /*45f0*/  UP2UR UR19, UPR, URZ, 0x2 ;  /* 0x00000002ff137883 */ /* 0x000fe40008000000 */
[----:B------:R-:W-:Y:S02]  /*4600*/  UISETP.NE.AND UP1, UPT, UR30, 0x1, UPT ;  /* 0x000000011e00788c */ /* 0x000fe4000bf25270 */
[----:B------:R-:W-:Y:S02]  /*4610*/  UIMAD.WIDE.U32 UR10, UR15, UR28, URZ ;  /* 0x0000001c0f0a72a5 */ /* 0x000fe4000f8e00ff */
[----:B------:R-:W-:Y:S02]  /*4620*/  USEL UR4, UR33, UR37, !UP1 ;  /* 0x0000002521047287 */ /* 0x000fe4000c800000 */
[----:B------:R-:W-:Y:S02]  /*4630*/  UISETP.NE.AND UP0, UPT, UR18, 0x1, UPT ;  /* 0x000000011200788c */ /* 0x000fe4000bf05270 */
[----:B------:R-:W-:Y:S02]  /*4640*/  UIMAD.WIDE.U32 UR12, UR4, UR16, URZ ;  /* 0x00000010040c72a5 */ /* 0x000fe4000f8e00ff */
[----:B------:R-:W-:Y:S01]  /*4650*/  USEL UR7, UR34, UR38, !UP0 ;  /* 0x0000002622077287 */ /* 0x000fe2000c000000 */
[----:B------:R-:W-:Y:S02]  /*4660*/  UMOV UR5, UR9 ;  /* 0x0000000900057c82 */ /* 0x000fe40008000000 */
[----:B------:R-:W-:Y:S02]  /*4670*/  USHF.R.U32.HI UR6, URZ, UR46, UR5 ;  /* 0x0000002eff067299 */ /* 0x000fe40008011605 */
[----:B------:R-:W-:Y:S02]  /*4680*/  UIMAD.WIDE.U32 UR20, UR7, UR16, URZ ;  /* 0x00000010071472a5 */ /* 0x000fe4000f8e00ff */
[----:B------:R-:W-:Y:S02]  /*4690*/  USEL UR6, UR14, UR6, !UP1 ;  /* 0x000000060e067287 */ /* 0x000fe4000c800000 */
[----:B------:R-:W-:Y:S01]  /*46a0*/  UISETP.NE.AND UP1, UPT, UR19, URZ, UPT ;  /* 0x000000ff1300728c */ /* 0x000fe2000bf25270 */
[----:B------:R-:W-:Y:S01]  /*46b0*/  UMOV UR5, UR11 ;  /* 0x0000000b00057c82 */ /* 0x000fe20008000000 */
[----:B------:R-:W-:Y:S02]  /*46c0*/  UIMAD.WIDE.U32 UR10, UR6, UR16, URZ ;  /* 0x00000010060a72a5 */ /* 0x000fe4000f8e00ff */
[----:B------:R-:W-:Y:S03]  /*46d0*/  USHF.R.U32.HI UR8, URZ, UR29, UR5 ;  /* 0x0000001dff087299 */ /* 0x000fe60008011605 */
[----:B------:R-:W-:Y:S02]  /*46e0*/  UMOV UR5, UR13 ;  /* 0x0000000d00057c82 */ /* 0x000fe40008000000 */
[----:B------:R-:W-:Y:S03]  /*46f0*/  @UP6 USHF.R.U32.HI UR4, URZ, UR17, UR5 ;  /* 0x00000011ff046299 */ /* 0x000fe60008011605 */
[----:B------:R-:W-:Y:S01]  /*4700*/  UMOV UR5, UR21 ;  /* 0x0000001500057c82 */ /* 0x000fe20008000000 */
[----:B------:R-:W-:Y:S02]  /*4710*/  UIMAD UR4, UR39, UR4, URZ ;  /* 0x00000004270472a4 */ /* 0x000fe4000f8e02ff */
[----:B------:R-:W-:Y:S02]  /*4720*/  @UP6 USHF.R.U32.HI UR7, URZ, UR17, UR5 ;  /* 0x00000011ff076299 */ /* 0x000fe40008011605 */
[----:B------:R-:W-:Y:S02]  /*4730*/  USEL UR5, UR15, UR8, !UP0 ;  /* 0x000000080f057287 */ /* 0x000fe4000c000000 */
[----:B------:R-:W-:Y:S02]  /*4740*/  UIMAD UR8, UR39, UR7, URZ ;  /* 0x00000007270872a4 */ /* 0x000fe4000f8e02ff */
[----:B------:R-:W-:Y:S03]  /*4750*/  UISETP.GE.AND UP0, UPT, UR6, UR4, UPT ;  /* 0x000000040600728c */ /* 0x000fe6000bf06270 */
[----:B------:R-:W-:Y:S01]  /*4760*/  UMOV UR4, UR11 ;  /* 0x0000000b00047c82 */ /* 0x000fe20008000000 */
[----:B------:R-:W-:Y:S02]  /*4770*/  UISETP.GE.OR UP0, UPT, UR5, UR8, UP0 ;  /* 0x000000080500728c */ /* 0x000fe40008706670 */
[----:B------:R-:W-:Y:S02]  /*4780*/  USHF.R.U32.HI UR4, URZ, UR17, UR4 ;  /* 0x00000011ff047299 */ /* 0x000fe40008011604 */
[----:B------:R-:W-:Y:S02]  /*4790*/  UIMAD.WIDE.U32 UR8, UR5, UR16, URZ ;  /* 0x00000010050872a5 */ /* 0x000fe4000f8e00ff */
[----:B------:R-:W-:Y:S04]  /*47a0*/  USEL UR10, UR6, UR4, !UP6 ;  /* 0x00000004060a7287 */ /* 0x000fe8000f000000 */
[----:B------:R-:W-:Y:S01]  /*47b0*/  UIADD3 UR11, UPT, UPT, -UR10, URZ, URZ ;  /* 0x000000ff0a0b7290 */ /* 0x000fe2000fffe1ff */
[----:B------:R-:W-:Y:S02]  /*47c0*/  @!UP0 UMOV UR4, UR9 ;  /* 0x0000000900048c82 */ /* 0x000fe40008000000 */
[----:B------:R-:W-:Y:S02]  /*47d0*/  @!UP0 USHF.R.U32.HI UR4, URZ, UR17, UR4 ;  /* 0x00000011ff048299 */ /* 0x000fe40008011604 */
[----:B------:R-:W-:Y:S02]  /*47e0*/  UIMAD UR8, UR39, UR11, UR6 ;  /* 0x0000000b270872a4 */ /* 0x000fe4000f8e0206 */
[----:B------:R-:W-:Y:S04]  /*47f0*/  @!UP0 USEL UR4, UR5, UR4, !UP6 ;  /* 0x0000000405048287 */ /* 0x000fe8000f000000 */
[----:B------:R-:W-:Y:S02]  /*4800*/  @!UP0 UIMAD UR8, UR7, UR8, UR4 ;  /* 0x00000008070882a4 */ /* 0x000fe4000f8e0204 */
[----:B------:R-:W-:Y:S02]  /*4810*/  @!UP0 UIADD3 UR9, UPT, UPT, UR10, -UR4, URZ ;  /* 0x800000040a098290 */ /* 0x000fe4000fffe0ff */
[----:B------:R-:W-:Y:S02]  /*4820*/  UIADD3 UR4, UPT, UPT, -UR5, URZ, URZ ;  /* 0x000000ff05047290 */ /* 0x000fe4000fffe1ff */
[----:B------:R-:W-:Y:S02]  /*4830*/  UIADD3 UR7, UPT, UPT, -UR6, URZ, URZ ;  /* 0x000000ff06077290 */ /* 0x000fe4000fffe1ff */
[----:B------:R-:W-:Y:S02]  /*4840*/  @!UP0 UIMAD UR6, UR9, UR39, UR5 ;  /* 0x00000027090682a4 */ /* 0x000fe4000f8e0205 */
[----:B------:R-:W-:Y:S02]  /*4850*/  UIMAD UR15, UR18, UR4, UR15 ;  /* 0x00000004120f72a4 */ /* 0x000fe4000f8e020f */
[----:B------:R-:W-:Y:S01]  /*4860*/  UIMAD UR4, UR30, UR7, UR14 ;  /* 0x000000071e0472a4 */ /* 0x000fe2000f8e020e */
[----:B------:R-:W-:Y:S02]  /*4870*/  @!UP0 UMOV UR5, UR8 ;  /* 0x0000000800058c82 */ /* 0x000fe40008000000 */
[----:B------:R-:W-:Y:S02]  /*4880*/  UIMAD UR15, UR5, UR18, UR15 ;  /* 0x00000012050f72a4 */ /* 0x000fe4000f8e020f */
[----:B------:R-:W-:Y:S11]  /*4890*/  UIMAD UR14, UR6, UR30, UR4 ;  /* 0x0000001e060e72a4 */ /* 0x000ff6000f8e0204 */
[----:B------:R-:W-:Y:S01]  /*48a0*/  @!UPT UIADD3 URZ, UPT, UPT, URZ, URZ, URZ ;  /* 0x000000fffffff290 */ /* 0x000fe2000fffe0ff */
.L_x_65:
[----:B------:R-:W1:Y:S01]  /*48b0*/  @!UP2 LDCU.128 UR8, c[0x0][0xb10] ;  /* 0x00016200ff08a7ac */ /* 0x000e620008000c00 */
[----:B------:R-:W-:Y:S04]  /*48c0*/  MOV R0, UR23 ;  /* 0x0000001700007c02 */ /* 0x000fe80008000f00 */
[----:B------:R-:W-:Y:S01]  /*48d0*/  IABS R0, R0 ;  /* 0x0000000000007213 */ /* 0x000fe20000000000 */
[----:B------:R-:W2:Y:S01]  /*48e0*/  @!UP2 LDCU UR5, c[0x0][0xb0c] ;  /* 0x00016180ff05a7ac */ /* 0x000ea20008000800 */
[----:B-1----:R-:W-:Y:S07]  /*48f0*/  UIMAD.WIDE.U32 UR6, UR15, UR8, URZ ;  /* 0x000000080f0672a5 */ /* 0x002fee000f8e00ff */
[----:B------:R-:W-:Y:S01]  /*4900*/  @!UP2 UMOV UR4, UR7 ;  /* 0x000000070004ac82 */ /* 0x000fe20008000000 */
[----:B--2---:R-:W-:Y:S02]  /*4910*/  @!UP2 UISETP.NE.AND UP0, UPT, UR5, 0x1, UPT ;  /* 0x000000010500a88c */ /* 0x004fe4000bf05270 */
[----:B------:R-:W-:Y:S02]  /*4920*/  @!UP2 USHF.R.U32.HI UR4, URZ, UR9, UR4 ;  /* 0x00000009ff04a299 */ /* 0x000fe40008011604 */
[----:B------:R-:W-:Y:S02]  /*4930*/  UIMAD.WIDE.U32 UR6, UR14, UR11, URZ ;  /* 0x0000000b0e0672a5 */ /* 0x000fe4000f8e00ff */
[----:B------:R-:W-:Y:S02]  /*4940*/  @!UP2 USEL UR8, UR15, UR4, !UP0 ;  /* 0x000000040f08a287 */ /* 0x000fe4000c000000 */
[----:B------:R-:W-:Y:S03]  /*4950*/  @!UP2 UISETP.NE.AND UP0, UPT, UR10, 0x1, UPT ;  /* 0x000000010a00a88c */ /* 0x000fe6000bf05270 */
[----:B------:R-:W-:Y:S02]  /*4960*/  @!UP2 UMOV UR6, UR7 ;  /* 0x000000070006ac82 */ /* 0x000fe40008000000 */
[----:B------:R-:W1:Y:S02]  /*4970*/  @!UP2 LDCU UR4, c[0x0][0xb20] ;  /* 0x00016400ff04a7ac */ /* 0x000e640008000800 */
[----:B-1----:R-:W-:Y:S04]  /*4980*/  @!UP2 USHF.R.U32.HI UR6, URZ, UR4, UR6 ;  /* 0x00000004ff06a299 */ /* 0x002fe80008011606 */
[----:B------:R-:W-:Y:S04]  /*4990*/  @!UP2 USEL UR6, UR14, UR6, !UP0 ;  /* 0x000000060e06a287 */ /* 0x000fe8000c000000 */
[----:B------:R-:W-:Y:S02]  /*49a0*/  @!UP2 UIADD3 UR4, UPT, UPT, -UR8, UR6, URZ ;  /* 0x000000060804a290 */ /* 0x000fe4000fffe1ff */
[----:B------:R-:W-:Y:S02]  /*49b0*/  @!UP2 UIADD3 UR6, UPT, UPT, UR8, -UR6, URZ ;  /* 0x800000060806a290 */ /* 0x000fe4000fffe0ff */
[----:B------:R-:W-:Y:S02]  /*49c0*/  @!UP2 UIMAD UR15, UR4, UR5, UR15 ;  /* 0x00000005040fa2a4 */ /* 0x000fe4000f8e020f */
[----:B------:R-:W-:Y:S01]  /*49d0*/  @!UP2 UIMAD UR14, UR6, UR10, UR14 ;  /* 0x0000000a060ea2a4 */ /* 0x000fe2000f8e020e */
[----:B------:R-:W-:Y:S11]  /*49e0*/  BRA.U UP1, `(.L_x_66) ;  /* 0x0000000101107547 */ /* 0x000ff6000b800000 */
[----:B------:R-:W-:Y:S04]  /*49f0*/  MOV R9, UR43 ;  /* 0x0000002b00097c02 */ /* 0x000fe80008000f00 */
[----:B------:R-:W-:Y:S04]  /*4a00*/  SHF.L.U32 R14, R9, 0x1f, RZ ;  /* 0x0000001f090e7819 */ /* 0x000fe800000006ff */
[----:B------:R-:W1:Y:S02]  /*4a10*/  SYNCS.PHASECHK.TRANS64.TRYWAIT P1, [UR22+0xb8], R14 ;  /* 0x0000b80eff0075a7 */ /* 0x000e640008021116 */
[----:B-1----:R-:W-:Y:S05]  /*4a20*/  @!P1 BRA `(.L_x_67) ;  /* 0x0000004000dc9947 */ /* 0x002fea0003800000 */
.L_x_66:
[----:B------:R-:W-:Y:S01]  /*4a30*/  UISETP.NE.AND UP1, UPT, UR32, URZ, UPT ;  /* 0x000000ff2000728c */ /* 0x000fe2000bf25270 */
[----:B------:R-:W-:Y:S01]  /*4a40*/  R2UR UR4, R0 ;  /* 0x00000000000472ca */ /* 0x000fe200000e0000 */
[----:B------:R-:W-:Y:S01]  /*4a50*/  USHF.L.U32 UR11, UR27, 0x7, URZ ;  /* 0x000000071b0b7899 */ /* 0x000fe200080006ff */
[----:B------:R-:W-:Y:S05]  /*4a60*/  IMAD.U32 R0, RZ, RZ, UR32 ;  /* 0x00000020ff007e24 */ /* 0x000fea000f8e00ff */
[----:B------:R-:W-:Y:S04]  /*4a70*/  IABS R11, R0 ;  /* 0x00000000000b7213 */ /* 0x000fe80000000000 */
[----:B------:R-:W2:Y:S02]  /*4a80*/  I2F.RP R16, R11 ;  /* 0x0000000b00107306 */ /* 0x000ea40000209400 */
[----:B------:R-:W-:Y:S07]  /*4a90*/  UIMAD.WIDE.U32 UR6, UR36, UR4, URZ ;  /* 0x00000004240672a5 */ /* 0x000fee000f8e00ff */
[----:B------:R-:W-:Y:S02]  /*4aa0*/  UMOV UR12, UR7 ;  /* 0x00000007000c7c82 */ /* 0x000fe40008000000 */
[----:B------:R-:W-:Y:S04]  /*4ab0*/  UIMAD UR4, UR12, UR42, UR4 ;  /* 0x0000002a0c0472a4 */ /* 0x000fe8000f8e0204 */
[----:B------:R-:W-:Y:S01]  /*4ac0*/  UISETP.GT.U32.AND UP0, UPT, UR25, UR4, UPT ;  /* 0x000000041900728c */ /* 0x000fe2000bf04070 */
[----:B--2---:R-:W2:Y:S10]  /*4ad0*/  MUFU.RCP R0, R16 ;  /* 0x0000001000007308 */ /* 0x004eb40000001000 */
[----:B------:R-:W-:Y:S02]  /*4ae0*/  @!UP0 UIADD3 UR4, UPT, UPT, UR4, -UR25, URZ ;  /* 0x8000001904048290 */ /* 0x000fe4000fffe0ff */
[----:B------:R-:W-:Y:S02]  /*4af0*/  @!UP0 UIADD3 UR12, UPT, UPT, UR12, 0x1, URZ ;  /* 0x000000010c0c8890 */ /* 0x000fe4000fffe0ff */
[----:B------:R-:W-:Y:S02]  /*4b00*/  UISETP.GE.U32.AND UP0, UPT, UR4, UR25, UPT ;  /* 0x000000190400728c */ /* 0x000fe4000bf06070 */
[----:B------:R-:W-:Y:S01]  /*4b10*/  ULOP3.LUT UR4, UR23, UR26, URZ, 0x3c, !UPT ;  /* 0x0000001a17047292 */ /* 0x000fe2000f8e3cff */
[----:B--2---:R-:W-:Y:S04]  /*4b20*/  VIADD R13, R0, 0xffffffe ;  /* 0x0ffffffe000d7836 */ /* 0x004fe80000000000 */
[----:B------:R-:W1:Y:S04]  /*4b30*/  F2I.FTZ.U32.TRUNC.NTZ R15, R13 ;  /* 0x0000000d000f7305 */ /* 0x000e68000021f000 */
[----:B------:R-:W-:Y:S02]  /*4b40*/  @UP0 UIADD3 UR12, UPT, UPT, UR12, 0x1, URZ ;  /* 0x000000010c0c0890 */ /* 0x000fe4000fffe0ff */
[----:B------:R-:W-:Y:S01]  /*4b50*/  UISETP.GE.AND UP0, UPT, UR4, URZ, UPT ;  /* 0x000000ff0400728c */ /* 0x000fe2000bf06270 */
[--C-:B-1----:R-:W-:Y:S10]  /*4b60*/  IMAD.MOV R14, RZ, RZ, -R15.reuse ;  /* 0x000000ffff0e7224 */ /* 0x102ff400078e0a0f */
[----:B------:R-:W-:Y:S02]  /*4b70*/  @!UP0 UIADD3 UR12, UPT, UPT, -UR12, URZ, URZ ;  /* 0x000000ff0c0c8290 */ /* 0x000fe4000fffe1ff */
[----:B------:R-:W-:Y:S01]  /*4b80*/  @!UP5 ULOP3.LUT UR12, URZ, UR26, URZ, 0x33, !UPT ;  /* 0x0000001aff0cd292 */ /* 0x000fe2000f8e33ff */
[----:B------:R-:W-:Y:S02]  /*4b90*/  IMAD R9, R14, R11, RZ ;  /* 0x0000000b0e097224 */ /* 0x000fe400078e02ff */
[----:B------:R-:W-:Y:S01]  /*4ba0*/  IMAD.MOV.U32 R14, RZ, RZ, RZ ;  /* 0x000000ffff0e7224 */ /* 0x000fe200078e00ff */
[----:B------:R-:W-:Y:S02]  /*4bb0*/  ULOP3.LUT UR4, UR12, UR32, URZ, 0x3c, !UPT ;  /* 0x000000200c047292 */ /* 0x000fe4000f8e3cff */
[----:B------:R-:W-:Y:S01]  /*4bc0*/  MOV R0, UR12 ;  /* 0x0000000c00007c02 */ /* 0x000fe20008000f00 */
[----:B------:R-:W-:Y:S01]  /*4bd0*/  IMAD.HI.U32 R15, R15, R9, R14 ;  /* 0x000000090f0f7227 */ /* 0x000fe200078e000e */
[----:B------:R-:W-:Y:S02]  /*4be0*/  UISETP.GE.AND UP0, UPT, UR4, URZ, UPT ;  /* 0x000000ff0400728c */ /* 0x000fe4000bf06270 */
[----:B------:R-:W-:Y:S01]  /*4bf0*/  IABS R0, R0 ;  /* 0x0000000000007213 */ /* 0x000fe20000000000 */
[----:B------:R-:W-:Y:S04]  /*4c00*/  UIADD3 UR4, UPT, UPT, -UR12, URZ, URZ ;  /* 0x000000ff0c047290 */ /* 0x000fe8000fffe1ff */
[----:B------:R-:W-:Y:S01]  /*4c10*/  IMAD.HI.U32 R15, R15, R0, RZ ;  /* 0x000000000f0f7227 */ /* 0x000fe200078e00ff */
[----:B------:R-:W-:Y:S03]  /*4c20*/  UIMAD UR4, UR26, UR4, UR23 ;  /* 0x000000041a0472a4 */ /* 0x000fe6000f8e0217 */
[----:B------:R-:W-:Y:S01]  /*4c30*/  IMAD.MOV R9, RZ, RZ, -R15 ;  /* 0x000000ffff097224 */ /* 0x000fe200078e0a0f */
[----:B------:R-:W-:Y:S03]  /*4c40*/  USHF.L.U32 UR10, UR4, 0x6, URZ ;  /* 0x00000006040a7899 */ /* 0x000fe600080006ff */
[C---:B------:R-:W-:Y:S05]  /*4c50*/  IMAD R0, R11.reuse, R9, R0 ;  /* 0x000000090b007224 */ /* 0x040fea00078e0200 */
[----:B------:R-:W-:Y:S11]  /*4c60*/  ISETP.GT.U32.AND P1, PT, R11, R0, PT ;  /* 0x000000000b00720c */ /* 0x000ff60003f24070 */
[----:B------:R-:W-:Y:S02]  /*4c70*/  @!UPT UIADD3 URZ, UPT, UPT, URZ, URZ, URZ ;  /* 0x000000fffffff290 */ /* 0x000fe4000fffe0ff */
[-C--:B------:R-:W-:Y:S01]  /*4c80*/  @!P1 IADD3 R0, PT, PT, R0, -R11.reuse, RZ ;  /* 0x8000000b00009210 */ /* 0x080fe20007ffe0ff */
[----:B------:R-:W-:Y:S01]  /*4c90*/  @!P1 VIADD R15, R15, 0x1 ;  /* 0x000000010f0f9836 */ /* 0x000fe20000000000 */
[----:B------:R-:W-:Y:S02]  /*4ca0*/  ISETP.NE.U32.AND P1, PT, R2, RZ, PT ;  /* 0x000000ff0200720c */ /* 0x000fe40003f25070 */
[----:B------:R-:W-:Y:S02]  /*4cb0*/  ISETP.GE.U32.AND P2, PT, R0, R11, PT ;  /* 0x0000000b0000720c */ /* 0x000fe40003f46070 */
[----:B------:R-:W-:Y:S11]  /*4cc0*/  ISETP.NE.AND.EX P1, PT, R3, RZ, PT, P1 ;  /* 0x000000ff0300720c */ /* 0x000ff60003f25310 */
[----:B------:R-:W-:Y:S02]  /*4cd0*/  @P2 IADD3 R15, PT, PT, R15, 0x1, RZ ;  /* 0x000000010f0f2810 */ /* 0x000fe40007ffe0ff */
[----:B------:R-:W-:Y:S02]  /*4ce0*/  ISETP.NE.U32.AND P2, PT, R2, RZ, PT ;  /* 0x000000ff0200720c */ /* 0x000fe40003f45070 */
[----:B------:R-:W-:Y:S02]  /*4cf0*/  R2UR UR13, R15 ;  /* 0x000000000f0d72ca */ /* 0x000fe400000e0000 */
[----:B------:R-:W-:Y:S11]  /*4d00*/  ISETP.NE.AND.EX P2, PT, R3, RZ, PT, P2 ;  /* 0x000000ff0300720c */ /* 0x000ff60003f45320 */
[----:B------:R-:W-:Y:S02]  /*4d10*/  @!UP0 UIADD3 UR13, UPT, UPT, -UR13, URZ, URZ ;  /* 0x000000ff0d0d8290 */ /* 0x000fe4000fffe1ff */
[----:B------:R-:W-:Y:S04]  /*4d20*/  @!UP1 ULOP3.LUT UR13, URZ, UR32, URZ, 0x33, !UPT ;  /* 0x00000020ff0d9292 */ /* 0x000fe8000f8e33ff */
[----:B------:R-:W-:Y:S04]  /*4d30*/  UIADD3 UR5, UPT, UPT, -UR13, URZ, URZ ;  /* 0x000000ff0d057290 */ /* 0x000fe8000fffe1ff */
[----:B------:R-:W-:Y:S01]  /*4d40*/  UIMAD UR12, UR32, UR5, UR12 ;  /* 0x00000005200c72a4 */ /* 0x000fe2000f8e020c */
[----:B------:R-:W-:Y:S11]  /*4d50*/  @!P2 BRA `(.L_x_68) ;  /* 0x000000000030a947 */ /* 0x000ff60003800000 */
[----:B------:R-:W-:Y:S01]  /*4d60*/  UPLOP3.LUT UP3, UPT, UPT, UPT, UP4, 0x80, 0x8 ;  /* 0x000000000008789c */ /* 0x000fe20003f6f040 */
[----:B------:R-:W-:Y:S01]  /*4d70*/  HFMA2 R94, -RZ, RZ, 0, 5.9604644775390625e-08 ;  /* 0x00000001ff5e7431 */ /* 0x000fe200000001ff */
[----:B------:R-:W1:Y:S04]  /*4d80*/  LDCU.64 UR4, c[0x0][0x358] ;  /* 0x00006b00ff0477ac */ /* 0x000e680008000a00 */
[----:B------:R-:W-:Y:S11]  /*4d90*/  PLOP3.LUT P2, PT, PT, PT, UP3, 0x80, 0x8 ;  /* 0x000000000008781c */ /* 0x000ff60003f4f038 */
[----:B------:R-:W-:Y:S02]  /*4da0*/  @!UPT UIADD3 URZ, UPT, UPT, URZ, URZ, URZ ;  /* 0x000000fffffff290 */ /* 0x000fe4000fffe0ff */
[----:B------:R-:W2:Y:S01]  /*4db0*/  @P2 LDC.64 R14, c[0x0][0x888] ;  /* 0x00022200ff0e2b82 */ /* 0x000ea20000000a00 */
[----:B------:R-:W-:Y:S04]  /*4dc0*/  @P2 IMAD R0, R17, R2, RZ ;  /* 0x0000000211002224 */ /* 0x000fe800078e02ff */
[----:B--2---:R-:W-:Y:S01]  /*4dd0*/  @P2 IMAD.WIDE R14, R0, 0x4, R14 ;  /* 0x00000004000e2825 */ /* 0x004fe200078e020e */
[----:B------:R-:W-:Y:S04]  /*4de0*/  MOV R0, 0x1 ;  /* 0x0000000100007802 */ /* 0x000fe80000000f00 */
[----:B-1---5:R1:W5:Y:S01]  /*4df0*/  @P2 LDG.E R41, desc[UR4][R14.64] ;  /* 0x000000040e292981 */ /* 0x022362000c1e1900 */
[----:B------:R-:W-:Y:S01]  /*4e00*/  @!P2 PRMT R94, R0, 0x7610, R94 ;  /* 0x00007610005ea816 */ /* 0x000fe2000000005e */
[----:B-1----:R-:W2:Y:S06]  /*4e10*/  @!P2 LDC R41, c[0x0][0x880] ;  /* 0x00022000ff29ab82 */ /* 0x002eac0000000800 */
.L_x_68:
[----:B--2--5:R-:W-:Y:S01]  /*4e20*/  @!P1 FSETP.EQ.AND P3, PT, R41, RZ, PT ;  /* 0x000000ff2900920b */ /* 0x024fe20003f62000 */
[----:B------:R-:W-:Y:S01]  /*4e30*/  @!UPT UIADD3 URZ, UPT, UPT, URZ, URZ, URZ ;  /* 0x000000fffffff290 */ /* 0x000fe2000fffe0ff */
[----:B------:R-:W-:Y:S11]  /*4e40*/  @!P1 BRA `(.L_x_69) ;  /* 0x0000000000149947 */ /* 0x000ff60003800000 */
[----:B------:R-:W-:Y:S02]  /*4e50*/  LOP3.LUT P1, RZ, R94, 0xff, RZ, 0xc0, !PT ;  /* 0x000000ff5eff7812 */ /* 0x000fe4000782c0ff */
[----:B------:R-:W-:Y:S04]  /*4e60*/  PLOP3.LUT P3, PT, PT, PT, UP3, 0x80, 0x8 ;  /* 0x000000000008781c */ /* 0x000fe80003f6f038 */
[----:B------:R-:W-:Y:S07]  /*4e70*/  PLOP3.LUT P3, PT, P3, PT, PT, 0x8, 0x80 ;  /* 0x000000000080781c */ /* 0x000fee0001f6e170 */
[----:B------:R-:W-:Y:S11]  /*4e80*/  @P1 FSETP.EQ.AND P3, PT, R41, RZ, PT ;  /* 0x000000ff2900120b */ /* 0x000ff60003f62000 */
[----:B------:R-:W-:Y:S02]  /*4e90*/  @!UPT UIADD3 URZ, UPT, UPT, URZ, URZ, URZ ;  /* 0x000000fffffff290 */ /* 0x000fe4000fffe0ff */
.L_x_69:
[----:B------:R-:W-:Y:S01]  /*4ea0*/  ULEA UR4, UR24, UR22, 0x3 ;  /* 0x0000001618047291 */ /* 0x000fe2000f8e18ff */
[----:B------:R-:W-:Y:S02]  /*4eb0*/  SHF.L.U32 R9, R12, 0x1f, RZ ;  /* 0x0000001f0c097819 */ /* 0x000fe400000006ff */
[----:B------:R-:W-:Y:S04]  /*4ec0*/  ELECT P2, URZ, PT ;  /* 0x0000000000ff782f */ /* 0x000fe80003840000 */
[----:B------:R-:W-:Y:S02]  /*4ed0*/  PLOP3.LUT P2, PT, P3, P2, PT, 0xf2, 0x2f ;  /* 0x00000000002f781c */ /* 0x000fe40001f45e72 */
[----:B------:R-:W1:Y:S02]  /*4ee0*/  SYNCS.PHASECHK.TRANS64.TRYWAIT P1, [UR4+0x98], R9 ;  /* 0x00009809ff0075a7 */ /* 0x000e640008021104 */
[----:B-1----:R-:W-:Y:S09]  /*4ef0*/  @!P1 BRA `(.L_x_70) ;  /* 0x0000003c00c09947 */ /* 0x002ff20003800000 */
.L_x_146:
[----:B------:R-:W2:Y:S01]  /*4f00*/  S2UR UR23, SR_CgaCtaId ;  /* 0x00000000001779c3 */ /* 0x000ea20000008800 */
[----:B------:R-:W-:Y:S01]  /*4f10*/  VOTEU.ALL UP0, P2 ;  /* 0x0000000000ff7886 */ /* 0x000fe20001000000 */
[----:B-1----:R-:W-:Y:S01]  /*4f20*/  @!P2 IADD3 R9, P1, PT, R18, 0x580, RZ ;  /* 0x000005801209a810 */ /* 0x002fe20007f3e0ff */
[----:B------:R-:W-:Y:S01]  /*4f30*/  UIADD3 UR6, UPT, UPT, UR24, 0x1, URZ ;  /* 0x0000000118067890 */ /* 0x000fe2000fffe0ff */
[----:B------:R-:W-:Y:S01]  /*4f40*/  @P0 SHF.R.U32.HI R17, RZ, 0x10, R5 ;  /* 0x00000010ff110819 */ /* 0x000fe20000011605 */
[----:B------:R-:W-:Y:S01]  /*4f50*/  UIADD3 UR9, UPT, UPT, UR4, 0x80, URZ ;  /* 0x0000008004097890 */ /* 0x000fe2000fffe0ff */
[----:B------:R-:W-:Y:S01]  /*4f60*/  @!P2 R2UR UR7, R9 ;  /* 0x000000000907a2ca */ /* 0x000fe200000e0000 */
[----:B------:R-:W-:Y:S01]  /*4f70*/  @!UP0 ULEA UR5, UR24, UR22, 0xd ;  /* 0x0000001618058291 */ /* 0x000fe2000f8e68ff */
[----:B------:R-:W-:Y:S01]  /*4f80*/  @!P2 IMAD.X R0, RZ, RZ, R19, P1 ;  /* 0x000000ffff00a224 */ /* 0x000fe200008e0613 */
[----:B------:R-:W-:Y:S01]  /*4f90*/  UMOV UR44, 0x0 ;  /* 0x00000000002c7882 */ /* 0x000fe20000000000 */
[----:B------:R-:W-:Y:S01]  /*4fa0*/  UMOV UR45, 0x10000000 ;  /* 0x10000000002d7882 */ /* 0x000fe20000000000 */
[----:B------:R-:W-:Y:S02]  /*4fb0*/  @!UP0 UIADD3 UR8, UPT, UPT, UR5, 0x200, URZ ;  /* 0x0000020005088890 */ /* 0x000fe4000fffe0ff */
[----:B------:R-:W-:Y:S01]  /*4fc0*/  UISETP.NE.AND UP0, UPT, UR6, 0x3, UPT ;  /* 0x000000030600788c */ /* 0x000fe2000bf05270 */
[----:B------:R-:W-:Y:S01]  /*4fd0*/  @!P2 R2UR UR5, R0 ;  /* 0x000000000005a2ca */ /* 0x000fe200000e0000 */
[----:B------:R-:W-:Y:S02]  /*4fe0*/  @!P2 IMAD.MOV.U32 R0, RZ, RZ, 0x2000 ;  /* 0x00002000ff00a424 */ /* 0x000fe400078e00ff */
[----:B------:R-:W-:Y:S02]  /*4ff0*/  USEL UR6, UR6, URZ, UP0 ;  /* 0x000000ff06067287 */ /* 0x000fe40008000000 */
[----:B------:R-:W-:Y:S01]  /*5000*/  IMAD.U32 R14, RZ, RZ, UR7 ;  /* 0x00000007ff0e7e24 */ /* 0x000fe2000f8e00ff */
[----:B------:R-:W-:Y:S02]  /*5010*/  USEL UR19, URZ, 0x1, UP0 ;  /* 0x00000001ff137887 */ /* 0x000fe40008000000 */
[----:B------:R-:W-:Y:S02]  /*5020*/  VOTEU.ALL UP0, P2 ;  /* 0x0000000000ff7886 */ /* 0x000fe40001000000 */
[----:B------:R-:W-:Y:S01]  /*5030*/  @!P2 R2UR UR20, R14 ;  /* 0x000000000e14a2ca */ /* 0x000fe200000e0000 */
[----:B--2---:R-:W-:Y:S01]  /*5040*/  UPRMT UR7, UR23, 0x654, UR9 ;  /* 0x0000065417077896 */ /* 0x004fe20008000009 */
[----:B------:R-:W-:Y:S01]  /*5050*/  LOP3.LUT R12, R12, UR19, RZ, 0x3c, !PT ;  /* 0x000000130c0c7c12 */ /* 0x000fe2000f8e3cff */
[----:B------:R-:W-:Y:S01]  /*5060*/  IMAD.U32 R15, RZ, RZ, UR5 ;  /* 0x00000005ff0f7e24 */ /* 0x000fe2000f8e00ff */
[----:B------:R-:W-:Y:S02]  /*5070*/  ULEA UR5, UR6, UR22, 0x3 ;  /* 0x0000001606057291 */ /* 0x000fe4000f8e18ff */
[----:B------:R-:W-:Y:S02]  /*5080*/  SHF.L.U32 R11, R12, 0x1f, RZ ;  /* 0x0000001f0c0b7819 */ /* 0x000fe400000006ff */
[----:B------:R-:W-:Y:S11]  /*5090*/  @!P2 R2UR UR21, R15 ;  /* 0x000000000f15a2ca */ /* 0x000ff600000e0000 */
[----:B------:R-:W-:Y:S02]  /*50a0*/  @!UPT UIADD3 URZ, UPT, UPT, URZ, URZ, URZ ;  /* 0x000000fffffff290 */ /* 0x000fe4000fffe0ff */
[----:B------:R1:W-:Y:S01]  /*50b0*/  @!UP0 UTMALDG.4D [UR8], [UR20], desc[UR44] ;  /* 0x00002c08140085b4 */ /* 0x0003e20008019000 */
[----:B------:R1:W-:Y:S01]  /*50c0*/  @!P2 SYNCS.ARRIVE.TRANS64.RED.A0TR RZ, [UR4+0x80], R0 ;  /* 0x00008000ffffa9a7 */ /* 0x0003e20008300404 */
[----:B------:R-:W-:Y:S01]  /*50d0*/  SYNCS.ARRIVE.TRANS64.RED.A1T0 RZ, [UR7], RZ ;  /* 0x000000ffffff79a7 */ /* 0x000fe20008100407 */
[----:B------:R-:W2:Y:S02]  /*50e0*/  SYNCS.PHASECHK.TRANS64.TRYWAIT P1, [UR5+0x98], R11 ;  /* 0x0000980bff0075a7 */ /* 0x000ea40008021105 */
[----:B-12---:R-:W-:Y:S05]  /*50f0*/  @!P1 BRA `(.L_x_71) ;  /* 0x0000003c00589947 */ /* 0x006fea0003800000 */
.L_x_148:
[----:B------:R-:W2:Y:S01]  /*5100*/  S2UR UR19, SR_CgaCtaId ;  /* 0x00000000001379c3 */ /* 0x000ea20000008800 */
[----:B------:R-:W-:Y:S01]  /*5110*/  UIADD3 UR9, UPT, UPT, UR5, 0x80, URZ ;  /* 0x0000008005097890 */ /* 0x000fe2000fffe0ff */
[----:B------:R-:W-:Y:S01]  /*5120*/  @!P2 IADD3 R9, P1, PT, R18, 0x580, RZ ;  /* 0x000005801209a810 */ /* 0x000fe20007f3e0ff */
[----:B------:R-:W-:Y:S01]  /*5130*/  UIADD3 UR23, UPT, UPT, UR14, UR41, URZ ;  /* 0x000000290e177290 */ /* 0x000fe2000fffe0ff */
[----:B------:R-:W-:Y:S01]  /*5140*/  LOP3.LUT R10, R10, 0x1, RZ, 0x3c, !PT ;  /* 0x000000010a0a7812 */ /* 0x000fe200078e3cff */
[----:B------:R-:W-:Y:S01]  /*5150*/  VOTEU.ALL UP0, P2 ;  /* 0x0000000000ff7886 */ /* 0x000fe20001000000 */
[----:B------:R-:W-:Y:S01]  /*5160*/  UMOV UR20, 0x0 ;  /* 0x0000000000147882 */ /* 0x000fe20000000000 */
[----:B-1----:R-:W-:Y:S01]  /*5170*/  @!P2 IMAD.X R0, RZ, RZ, R19, P1 ;  /* 0x000000ffff00a224 */ /* 0x002fe200008e0613 */
[----:B------:R-:W-:Y:S01]  /*5180*/  UMOV UR21, 0x10000000 ;  /* 0x1000000000157882 */ /* 0x000fe20000000000 */
[----:B------:R-:W-:Y:S02]  /*5190*/  UIADD3 UR27, UPT, UPT, UR15, UR40, URZ ;  /* 0x000000280f1b7290 */ /* 0x000fe4000fffe0ff */
[----:B------:R-:W-:Y:S02]  /*51a0*/  @!UP0 ULEA UR4, UR6, UR22, 0xd ;  /* 0x0000001606048291 */ /* 0x000fe4000f8e68ff */
[----:B------:R-:W-:Y:S02]  /*51b0*/  UIADD3 UR6, UPT, UPT, UR6, 0x1, URZ ;  /* 0x0000000106067890 */ /* 0x000fe4000fffe0ff */
[----:B------:R-:W-:Y:S02]  /*51c0*/  @!UP0 UIADD3 UR10, UPT, UPT, UR10, 0x20, URZ ;  /* 0x000000200a0a8890 */ /* 0x000fe4000fffe0ff */
[----:B------:R-:W-:Y:S01]  /*51d0*/  @!UP0 UIADD3 UR8, UPT, UPT, UR4, 0x200, URZ ;  /* 0x0000020004088890 */ /* 0x000fe2000fffe0ff */
[----:B------:R-:W-:Y:S01]  /*51e0*/  @!P2 R2UR UR4, R0 ;  /* 0x000000000004a2ca */ /* 0x000fe200000e0000 */
[----:B------:R-:W-:Y:S02]  /*51f0*/  UISETP.NE.AND UP0, UPT, UR6, 0x3, UPT ;  /* 0x000000030600788c */ /* 0x000fe4000bf05270 */
[----:B------:R-:W-:Y:S02]  /*5200*/  UPLOP3.LUT UP1, UPT, UPT, UPT, UPT, 0x80, 0x8 ;  /* 0x000000000008789c */ /* 0x000fe40003f2f070 */
[----:B------:R-:W-:Y:S01]  /*5210*/  USEL UR24, UR6, URZ, UP0 ;  /* 0x000000ff06187287 */ /* 0x000fe20008000000 */
[----:B------:R-:W-:Y:S02]  /*5220*/  @!P2 R2UR UR6, R9 ;  /* 0x000000000906a2ca */ /* 0x000fe400000e0000 */
[----:B------:R-:W-:Y:S02]  /*5230*/  PLOP3.LUT P0, PT, PT, PT, UP0, 0x80, 0x8 ;  /* 0x000000000008781c */ /* 0x000fe40003f0f008 */
[----:B------:R-:W-:Y:S02]  /*5240*/  VOTEU.ALL UP0, P2 ;  /* 0x0000000000ff7886 */ /* 0x000fe40001000000 */
[----:B------:R-:W-:Y:S01]  /*5250*/  SEL R9, RZ, 0x1, P0 ;  /* 0x00000001ff097807 */ /* 0x000fe20000000000 */
[----:B------:R-:W-:Y:S01]  /*5260*/  IMAD.U32 R15, RZ, RZ, UR4 ;  /* 0x00000004ff0f7e24 */ /* 0x000fe2000f8e00ff */
[----:B--2---:R-:W-:Y:S01]  /*5270*/  UPRMT UR4, UR19, 0x654, UR9 ;  /* 0x0000065413047896 */ /* 0x004fe20008000009 */
[----:B------:R-:W-:Y:S02]  /*5280*/  LOP3.LUT P0, RZ, R6, 0x1, RZ, 0xc0, !PT ;  /* 0x0000000106ff7812 */ /* 0x000fe4000780c0ff */
[----:B------:R-:W-:Y:S02]  /*5290*/  LOP3.LUT R12, R12, R9, RZ, 0x3c, !PT ;  /* 0x000000090c0c7212 */ /* 0x000fe400078e3cff */
[----:B------:R-:W-:Y:S01]  /*52a0*/  IMAD.U32 R14, RZ, RZ, UR6 ;  /* 0x00000006ff0e7e24 */ /* 0x000fe2000f8e00ff */
[----:B------:R-:W-:Y:S04]  /*52b0*/  @!P2 R2UR UR7, R15 ;  /* 0x000000000f07a2ca */ /* 0x000fe800000e0000 */
[----:B------:R-:W-:Y:S11]  /*52c0*/  @!P2 R2UR UR6, R14 ;  /* 0x000000000e06a2ca */ /* 0x000ff600000e0000 */
[----:B------:R-:W-:Y:S02]  /*52d0*/  @!UPT UIADD3 URZ, UPT, UPT, URZ, URZ, URZ ;  /* 0x000000fffffff290 */ /* 0x000fe4000fffe0ff */
[----:B------:R1:W-:Y:S01]  /*52e0*/  @!UP0 UTMALDG.4D [UR8], [UR6], desc[UR20] ;  /* 0x00001408060085b4 */ /* 0x0003e20008019000 */
[----:B------:R1:W-:Y:S01]  /*52f0*/  @!P2 SYNCS.ARRIVE.TRANS64.RED.A0TR RZ, [UR5+0x80], R8 ;  /* 0x00008008ffffa9a7 */ /* 0x0003e20008300405 */
[----:B------:R-:W-:Y:S01]  /*5300*/  SYNCS.ARRIVE.TRANS64.RED.A1T0 RZ, [UR4], RZ ;  /* 0x000000ffffff79a7 */ /* 0x000fe20008100404 */
[----:B------:R-:W-:Y:S05]  /*5310*/  @P0 BRA `(.L_x_72) ;  /* 0xfffffff000500947 */ /* 0x000fea000383ffff */
[----:B------:R-:W-:Y:S01]  /*5320*/  UIADD3 UR22, UPT, UPT, UR22, 0x98, URZ ;  /* 0x0000009816167890 */ /* 0x000fe2000fffe0ff */
[----:B------:R-:W-:-:S03]  /*5330*/  SHF.L.U32 R3, R12, 0x1f, RZ ;  /* 0x0000001f0c037819 */ /* 0x000fc600000006ff */
[----:B------:R-:W-:-:S09]  /*5340*/  ULEA UR4, UR24, UR22, 0x3 ;  /* 0x0000001618047291 */ /* 0x000fd2000f8e18ff */
[----:B------:R-:W2:Y:S02]  /*5350*/  SYNCS.PHASECHK.TRANS64.TRYWAIT P0, [UR4], R3 ;  /* 0x00000003ff0075a7 */ /* 0x000ea40008001104 */
[----:B--2---:R-:W-:Y:S05]  /*5360*/  @!P0 BRA `(.L_x_73) ;  /* 0x0000003800d48947 */ /* 0x004fea0003800000 */
.L_x_150:
[----:B------:R-:W-:-:S04]  /*5370*/  UIADD3 UR4, UPT, UPT, UR24, 0x1, URZ ;  /* 0x0000000118047890 */ /* 0x000fc8000fffe0ff */
[----:B------:R-:W-:-:S04]  /*5380*/  UISETP.NE.AND UP0, UPT, UR4, 0x3, UPT ;  /* 0x000000030400788c */ /* 0x000fc8000bf05270 */
[----:B------:R-:W-:Y:S02]  /*5390*/  USEL UR4, UR4, URZ, UP0 ;  /* 0x000000ff04047287 */ /* 0x000fe40008000000 */
[----:B------:R-:W-:-:S04]  /*53a0*/  PLOP3.LUT P0, PT, PT, PT, UP0, 0x80, 0x8 ;  /* 0x000000000008781c */ /* 0x000fc80003f0f008 */
[----:B--2---:R-:W-:Y:S01]  /*53b0*/  SEL R3, RZ, 0x1, P0 ;  /* 0x00000001ff037807 */ /* 0x004fe20000000000 */
[----:B------:R-:W-:-:S03]  /*53c0*/  IMAD.U32 R0, RZ, RZ, UR4 ;  /* 0x00000004ff007e24 */ /* 0x000fc6000f8e00ff */
[----:B------:R-:W-:Y:S02]  /*53d0*/  LOP3.LUT R12, R12, R3, RZ, 0x3c, !PT ;  /* 0x000000030c0c7212 */ /* 0x000fe400078e3cff */
[C---:B------:R-:W-:Y:S01]  /*53e0*/  LEA R2, R0.reuse, UR22, 0x3 ;  /* 0x0000001600027c11 */ /* 0x040fe2000f8e18ff */
[----:B------:R-:W-:Y:S01]  /*53f0*/  VIADD R0, R0, 0x1 ;  /* 0x0000000100007836 */ /* 0x000fe20000000000 */
[----:B------:R-:W-:-:S04]  /*5400*/  SHF.L.U32 R3, R12, 0x1f, RZ ;  /* 0x0000001f0c037819 */ /* 0x000fc800000006ff */
[----:B------:R-:W2:Y:S01]  /*5410*/  SYNCS.PHASECHK.TRANS64.TRYWAIT P1, [R2+URZ], R3 ;  /* 0x00000003020075a7 */ /* 0x000ea200080211ff */
[----:B------:R-:W-:-:S04]  /*5420*/  ISETP.NE.AND P0, PT, R0, 0x3, PT ;  /* 0x000000030000780c */ /* 0x000fc80003f05270 */
[----:B------:R-:W-:Y:S02]  /*5430*/  SEL R5, RZ, 0x1, P0 ;  /* 0x00000001ff057807 */ /* 0x000fe40000000000 */
[----:B------:R-:W-:Y:S02]  /*5440*/  SEL R0, R0, RZ, P0 ;  /* 0x000000ff00007207 */ /* 0x000fe40000000000 */
[----:B------:R-:W-:Y:S01]  /*5450*/  LOP3.LUT R5, R12, R5, RZ, 0x3c, !PT ;  /* 0x000000050c057212 */ /* 0x000fe200078e3cff */
[----:B--2---:R-:W-:Y:S06]  /*5460*/  @!P1 BRA `(.L_x_74) ;  /* 0x0000003800ac9947 */ /* 0x004fec0003800000 */
.L_x_151:
[----:B------:R-:W-:Y:S02]  /*5470*/  LEA R0, R0, UR22, 0x3 ;  /* 0x0000001600007c11 */ /* 0x000fe4000f8e18ff */
[----:B------:R-:W-:-:S07]  /*5480*/  SHF.L.U32 R5, R5, 0x1f, RZ ;  /* 0x0000001f05057819 */ /* 0x000fce00000006ff */
.L_x_75:
[----:B---3--:R3:W4:Y:S02]  /*5490*/  SYNCS.PHASECHK.TRANS64.TRYWAIT P0, [R0+URZ], R5 ;  /* 0x00000005000075a7 */ /* 0x00872400080011ff */
[----:B----4-:R-:W-:Y:S05]  /*54a0*/  @!P0 NANOSLEEP.SYNCS 0x989680 ;  /* 0x009896800000895d */ /* 0x010fea0003900000 */
[----:B------:R-:W4:Y:S02]  /*54b0*/  @!P0 SYNCS.PHASECHK.TRANS64 P0, [R0+URZ], R5 ;  /* 0x00000005000085a7 */ /* 0x000f2400080010ff */
[----:B-1--4-:R-:W-:Y:S05]  /*54c0*/  @P0 EXIT ;  /* 0x000000000000094d */ /* 0x012fea0003800000 */
[----:B------:R-:W-:Y:S05]  /*54d0*/  BRA `(.L_x_75) ;  /* 0xfffffffc00ec7947 */ /* 0x000fea000383ffff */
.L_x_63:
[----:B------:R-:W-:-:S06]  /*54e0*/  UISETP.GE.AND UP0, UPT, UR15, 0x4, UPT ;  /* 0x000000040f00788c */ /* 0x000fcc000bf06270 */
[----:B------:R-:W-:-:S13]  /*54f0*/  PLOP3.LUT P0, PT, PT, PT, UP0, 0x80, 0x8 ;  /* 0x000000000008781c */ /* 0x000fda0003f0f008 */
[----:B-1----:R-:W-:Y:S05]  /*5500*/  @!P0 EXIT ;  /* 0x000000000000894d */ /* 0x002fea0003800000 */
[----:B------:R-:W1:Y:S08]  /*5510*/  S2UR UR4, SR_CgaCtaId ;  /* 0x00000000000479c3 */ /* 0x000e700000008800 */
[----:B------:R-:W-:Y:S01]  /*5520*/  BAR.SYNC.DEFER_BLOCKING 0x6, 0xa0 ;  /* 0x0182800000007b1d */ /* 0x000fe20000010000 */
[C---:B------:R-:W-:Y:S01]  /*5530*/  IMAD.SHL.U32 R0, R101.reuse, 0x20, RZ ;  /* 0x0000002065007824 */ /* 0x040fe200078e00ff */
[C---:B------:R-:W-:Y:S01]  /*5540*/  SHF.L.U32 R37, R101.reuse, 0x10, RZ ;  /* 0x0000001065257819 */ /* 0x040fe200000006ff */
[C---:B------:R-:W-:Y:S01]  /*5550*/  IMAD.SHL.U32 R109, R101.reuse, 0x4, RZ ;  /* 0x00000004656d7824 */ /* 0x040fe200078e00ff */
[C---:B------:R-:W-:Y:S01]  /*5560*/  LOP3.LUT R102, R101.reuse, 0x2, RZ, 0xc0, !PT ;  /* 0x0000000265667812 */ /* 0x040fe200078ec0ff */
[----:B------:R-:W-:Y:S01]  /*5570*/  USHF.R.S32.HI UR52, URZ, 0x1f, UR5 ;  /* 0x0000001fff347899 */ /* 0x000fe20008011405 */
[----:B------:R-:W-:Y:S01]  /*5580*/  LOP3.LUT R6, R0, 0xc0, RZ, 0xc0, !PT ;  /* 0x000000c000067812 */ /* 0x000fe200078ec0ff */
[----:B------:R-:W-:Y:S01]  /*5590*/  UMOV UR50, 0x400 ;  /* 0x0000040000327882 */ /* 0x000fe20000000000 */
[----:B------:R-:W2:Y:S01]  /*55a0*/  LDCU.64 UR6, c[0x0][0x888] ;  /* 0x00011100ff0677ac */ /* 0x000ea20008000a00 */
[----:B------:R-:W3:Y:S01]  /*55b0*/  LDC.64 R76, c[0x0][0x888] ;  /* 0x00022200ff4c7b82 */ /* 0x000ee20000000a00 */
[C---:B------:R-:W-:Y:S01]  /*55c0*/  LOP3.LUT R93, R101.reuse, 0x60, RZ, 0xc0, !PT ;  /* 0x00000060655d7812 */ /* 0x040fe200078ec0ff */
[----:B------:R-:W-:Y:S01]  /*55d0*/  HFMA2 R36, -RZ, RZ, 0, 0 ;  /* 0x00000000ff247431 */ /* 0x000fe200000001ff */
[----:B------:R-:W-:Y:S01]  /*55e0*/  LOP3.LUT R101, R101, 0x4, RZ, 0xc0, !PT ;  /* 0x0000000465657812 */ /* 0x000fe200078ec0ff */
[----:B------:R-:W-:Y:S01]  /*55f0*/  ULEA.HI UR52, UR52, UR5, URZ, 0x6 ;  /* 0x0000000534347291 */ /* 0x000fe2000f8f30ff */
[----:B------:R-:W-:Y:S01]  /*5600*/  LOP3.LUT R109, R6, 0x18, R109, 0xf8, !PT ;  /* 0x00000018066d7812 */ /* 0x000fe200078ef86d */
[----:B------:R-:W-:Y:S01]  /*5610*/  IMAD.MOV.U32 R92, RZ, RZ, 0x1 ;  /* 0x00000001ff5c7424 */ /* 0x000fe200078e00ff */
[----:B------:R-:W-:Y:S01]  /*5620*/  IADD3 R108, PT, PT, -R101, 0x2, RZ ;  /* 0x00000002656c7810 */ /* 0x000fe20007ffe1ff */
[----:B------:R-:W4:Y:S01]  /*5630*/  LDC.64 R78, c[0x0][0x890] ;  /* 0x00022400ff4e7b82 */ /* 0x000f220000000a00 */
[----:B------:R-:W-:-:S02]  /*5640*/  LOP3.LUT R109, R109, 0xf20, R0, 0xf8, !PT ;  /* 0x00000f206d6d7812 */ /* 0x000fc400078ef800 */
[----:B------:R-:W-:Y:S01]  /*5650*/  CS2R R90, SRZ ;  /* 0x00000000005a7805 */ /* 0x000fe2000001ff00 */
[----:B------:R-:W-:Y:S01]  /*5660*/  IMAD.MOV.U32 R46, RZ, RZ, RZ ;  /* 0x000000ffff2e7224 */ /* 0x000fe200078e00ff */
[----:B------:R-:W-:Y:S01]  /*5670*/  LOP3.LUT R37, R37, 0x600000, RZ, 0xc0, !PT ;  /* 0x0060000025257812 */ /* 0x000fe200078ec0ff */
[----:B------:R-:W-:Y:S01]  /*5680*/  IMAD.MOV R102, RZ, RZ, -R102 ;  /* 0x000000ffff667224 */ /* 0x000fe200078e0a66 */
[----:B-1----:R-:W-:Y:S01]  /*5690*/  ULEA UR50, UR4, UR50, 0x18 ;  /* 0x0000003204327291 */ /* 0x002fe2000f8ec0ff */
[----:B------:R-:W-:Y:S01]  /*56a0*/  IADD3 R101, PT, PT, -R101, RZ, RZ ;  /* 0x000000ff65657210 */ /* 0x000fe20007ffe1ff */
[----:B------:R-:W-:Y:S01]  /*56b0*/  IMAD.SHL.U32 R108, R108, 0x10, RZ ;  /* 0x000000106c6c7824 */ /* 0x000fe200078e00ff */
[----:B------:R-:W1:Y:S01]  /*56c0*/  LDCU UR60, c[0x0][0x370] ;  /* 0x00006e00ff3c77ac */ /* 0x000e620008000800 */
[----:B--2---:R-:W-:Y:S02]  /*56d0*/  IMAD.U32 R97, RZ, RZ, UR6 ;  /* 0x00000006ff617e24 */ /* 0x004fe4000f8e00ff */
[----:B------:R-:W-:Y:S01]  /*56e0*/  IMAD.U32 R96, RZ, RZ, UR7 ;  /* 0x00000007ff607e24 */ /* 0x000fe2000f8e00ff */
[----:B------:R-:W2:Y:S02]  /*56f0*/  LDCU.64 UR6, c[0x0][0x8a8] ;  /* 0x00011500ff0677ac */ /* 0x000ea40008000a00 */
[----:B------:R-:W1:Y:S01]  /*5700*/  LDS R2, [UR50+0x110] ;  /* 0x00011032ff027984 */ /* 0x000e620008000800 */
[----:B------:R-:W-:Y:S01]  /*5710*/  UIADD3 UR4, UPT, UPT, UR50, 0x200, URZ ;  /* 0x0000020032047890 */ /* 0x000fe2000fffe0ff */
[----:B------:R-:W1:Y:S05]  /*5720*/  LDCU UR45, c[0x0][0xb0c] ;  /* 0x00016180ff2d77ac */ /* 0x000e6a0008000800 */
[----:B------:R-:W-:Y:S01]  /*5730*/  IMAD.U32 R0, RZ, RZ, UR4 ;  /* 0x00000004ff007e24 */ /* 0x000fe2000f8e00ff */
[----:B------:R-:W-:Y:S01]  /*5740*/  LEA R109, R109, UR4, 0x1 ;  /* 0x000000046d6d7c11 */ /* 0x000fe2000f8e08ff */
[----:B------:R-:W1:Y:S01]  /*5750*/  LDCU UR38, c[0x0][0xb30] ;  /* 0x00016600ff2677ac */ /* 0x000e620008000800 */
[----:B------:R-:W1:Y:S01]  /*5760*/  LDCU UR61, c[0x0][0x388] ;  /* 0x00007100ff3d77ac */ /* 0x000e620008000800 */
[----:B--2---:R-:W-:-:S02]  /*5770*/  IMAD.U32 R99, RZ, RZ, UR6 ;  /* 0x00000006ff637e24 */ /* 0x004fc4000f8e00ff */
[----:B------:R-:W-:Y:S01]  /*5780*/  IMAD.U32 R98, RZ, RZ, UR7 ;  /* 0x00000007ff627e24 */ /* 0x000fe2000f8e00ff */
[----:B------:R-:W2:Y:S01]  /*5790*/  LDCU.64 UR46, c[0x0][0xb28] ;  /* 0x00016500ff2e77ac */ /* 0x000ea20008000a00 */
[----:B------:R-:W1:Y:S01]  /*57a0*/  LDCU.64 UR62, c[0x0][0x8b0] ;  /* 0x00011600ff3e77ac */ /* 0x000e620008000a00 */
[----:B------:R-:W1:Y:S01]  /*57b0*/  LDCU.128 UR56, c[0x0][0xb10] ;  /* 0x00016200ff3877ac */ /* 0x000e620008000c00 */
[----:B------:R-:W1:Y:S01]  /*57c0*/  LDCU UR55, c[0x0][0x374] ;  /* 0x00006e80ff3777ac */ /* 0x000e620008000800 */
[----:B------:R-:W-:Y:S01]  /*57d0*/  USHF.R.S32.HI UR52, URZ, 0x6, UR52 ;  /* 0x00000006ff347899 */ /* 0x000fe20008011434 */
[----:B------:R-:W-:Y:S01]  /*57e0*/  UMOV UR53, URZ ;  /* 0x000000ff00357c82 */ /* 0x000fe20008000000 */
[----:B------:R-:W-:Y:S01]  /*57f0*/  UMOV UR54, URZ ;  /* 0x000000ff00367c82 */ /* 0x000fe20008000000 */
[C---:B-1----:R-:W-:Y:S01]  /*5800*/  VIADD R3, R2.reuse, 0x40 ;  /* 0x0000004002037836 */ /* 0x042fe20000000000 */
[----:B------:R-:W-:-:S04]  /*5810*/  LOP3.LUT R2, R2, 0xffff, RZ, 0xc0, !PT ;  /* 0x0000ffff02027812 */ /* 0x000fc800078ec0ff */
[----:B------:R-:W-:-:S05]  /*5820*/  LOP3.LUT R3, R3, 0xffff, RZ, 0xc0, !PT ;  /* 0x0000ffff03037812 */ /* 0x000fca00078ec0ff */
[----:B--234-:R1:W-:Y:S02]  /*5830*/  STL.64 [R1], R2 ;  /* 0x0000000201007387 */ /* 0x01c3e40000100a00 */
.L_x_106:
[----:B-1----:R-:W-:Y:S04]  /*5840*/  SHF.L.U32 R3, R90, 0x1f, RZ ;  /* 0x0000001f5a037819 */ /* 0x002fe800000006ff */
[----:B------:R-:W1:Y:S02]  /*5850*/  SYNCS.PHASECHK.TRANS64.TRYWAIT P0, [UR50+0xc0], R3 ;  /* 0x0000c003ff0075a7 */ /* 0x000e640008001132 */
[----:B-1----:R-:W-:Y:S05]  /*5860*/  @!P0 BRA `(.L_x_76) ;  /* 0x0000003400c08947 */ /* 0x002fea0003800000 */
.L_x_153:
[----:B------:R-:W2:Y:S01]  /*5870*/  LDS.128 R80, [UR50+0x100] ;  /* 0x00010032ff507984 */ /* 0x000ea20008000c00 */
[----:B------:R-:W-:Y:S01]  /*5880*/  UIADD3 UR4, UPT, UPT, UR50, 0xc8, URZ ;  /* 0x000000c832047890 */ /* 0x000fe2000fffe0ff */
[----:B------:R-:W-:Y:S01]  /*5890*/  IMAD R2, R36, 0x4, R1 ;  /* 0x0000000424027824 */ /* 0x000fe200078e0201 */
[----:B------:R-:W-:Y:S01]  /*58a0*/  UISETP.GE.AND UP1, UPT, UR39, 0x1, UPT ;  /* 0x000000012700788c */ /* 0x000fe2000bf26270 */
[----:B------:R-:W-:Y:S01]  /*58b0*/  @!PT LDS RZ, [RZ] ;  /* 0x00000000fffff984 */ /* 0x000fe20000000800 */
[----:B------:R-:W-:Y:S01]  /*58c0*/  @!PT LDS RZ, [RZ] ;  /* 0x00000000fffff984 */ /* 0x000fe20000000800 */
[----:B------:R-:W-:Y:S01]  /*58d0*/  @!PT LDS RZ, [RZ] ;  /* 0x00000000fffff984 */ /* 0x000fe20000000800 */
[----:B------:R-:W-:Y:S01]  /*58e0*/  @!PT LDS RZ, [RZ] ;  /* 0x00000000fffff984 */ /* 0x000fe20000000800 */
[----:B------:R3:W-:Y:S06]  /*58f0*/  MEMBAR.ALL.CTA ;  /* 0x0000000000007992 */ /* 0x0007ec0000008000 */
[----:B---3--:R-:W3:Y:S01]  /*5900*/  FENCE.VIEW.ASYNC.S ;  /* 0x00000000000073c6 */ /* 0x008ee20000000000 */
[----:B------:R-:W-:Y:S09]  /*5910*/  UPRMT UR4, URZ, 0x654, UR4 ;  /* 0x00000654ff047896 */ /* 0x000ff20008000004 */
[----:B---3--:R-:W-:Y:S01]  /*5920*/  SYNCS.ARRIVE.TRANS64.RED.A1T0 RZ, [UR4], RZ ;  /* 0x000000ffffff79a7 */ /* 0x008fe20008100404 */
[----:B------:R-:W5:Y:S01]  /*5930*/  LDL R2, [R2] ;  /* 0x0000000002027983 */ /* 0x000f620000100800 */
[----:B--2---:R-:W-:Y:S11]  /*5940*/  LOP3.LUT P0, RZ, R82, 0x1, RZ, 0xc0, !PT ;  /* 0x0000000152ff7812 */ /* 0x004ff6000780c0ff */
[----:B------:R-:W-:Y:S02]  /*5950*/  @!UPT UIADD3 URZ, UPT, UPT, URZ, URZ, URZ ;  /* 0x000000fffffff290 */ /* 0x000fe4000fffe0ff */
[----:B------:R-:W-:Y:S01]  /*5960*/  VOTEU.ANY UP0, P0 ;  /* 0x0000000000ff7886 */ /* 0x000fe20000000100 */
[----:B------:R-:W-:Y:S11]  /*5970*/  PLOP3.LUT P0, PT, PT, PT, UP0, 0x80, 0x8 ;  /* 0x000000000008781c */ /* 0x000ff60003f0f008 */
[----:B------:R-:W-:Y:S02]  /*5980*/  @!UPT UIADD3 URZ, UPT, UPT, URZ, URZ, URZ ;  /* 0x000000fffffff290 */ /* 0x000fe4000fffe0ff */
[----:B-1----:R-:W-:Y:S02]  /*5990*/  @P0 MOV R3, R80 ;  /* 0x0000005000030202 */ /* 0x002fe40000000f00 */
[----:B------:R-:W-:Y:S02]  /*59a0*/  @P0 LOP3.LUT R0, R81, 0xffff, RZ, 0xc0, !PT ;  /* 0x0000ffff51000812 */ /* 0x000fe400078ec0ff */
[----:B------:R-:W-:Y:S02]  /*59b0*/  @P0 R2UR UR5, R3 ;  /* 0x00000000030502ca */ /* 0x000fe400000e0000 */
[----:B------:R-:W-:Y:S01]  /*59c0*/  @P0 R2UR UR4, R0 ;  /* 0x00000000000402ca */ /* 0x000fe200000e0000 */
[----:B------:R-:W-:Y:S05]  /*59d0*/  IMAD.U32 R0, RZ, RZ, UR52 ;  /* 0x00000034ff007e24 */ /* 0x000fea000f8e00ff */
[----:B------:R-:W-:Y:S05]  /*59e0*/  IABS R3, R0 ;  /* 0x0000000000037213 */ /* 0x000fea0000000000 */
[----:B------:R-:W-:Y:S02]  /*59f0*/  @UP0 UMOV UR37, UR5 ;  /* 0x0000000500250c82 */ /* 0x000fe40008000000 */
[----:B------:R-:W-:Y:S01]  /*5a00*/  @UP0 UMOV UR36, UR4 ;  /* 0x0000000400240c82 */ /* 0x000fe20008000000 */
[----:B------:R-:W-:Y:S05]  /*5a10*/  BRA.U !UP1, `(.L_x_77) ;  /* 0x0000000109cc7547 */ /* 0x000fea000b800000 */
[----:B------:R-:W1:Y:S01]  /*5a20*/  LDCU UR9, c[0x0][0xb20] ;  /* 0x00016400ff0977ac */ /* 0x000e620008000800 */
[----:B------:R-:W-:Y:S02]  /*5a30*/  UIMAD.WIDE.U32 UR4, UR55, UR59, URZ ;  /* 0x0000003b370472a5 */ /* 0x000fe4000f8e00ff */
[----:B------:R-:W-:Y:S02]  /*5a40*/  UIMAD.WIDE.U32 UR6, UR60, UR56, URZ ;  /* 0x000000383c0672a5 */ /* 0x000fe4000f8e00ff */
[----:B------:R-:W-:Y:S02]  /*5a50*/  UIMAD.WIDE.U32 UR10, UR36, UR59, URZ ;  /* 0x0000003b240a72a5 */ /* 0x000fe4000f8e00ff */
[----:B------:R-:W-:Y:S02]  /*5a60*/  UISETP.NE.AND UP0, UPT, UR58, 0x1, UPT ;  /* 0x000000013a00788c */ /* 0x000fe4000bf05270 */
[----:B------:R-:W-:Y:S02]  /*5a70*/  UISETP.NE.AND UP1, UPT, UR45, 0x1, UPT ;  /* 0x000000012d00788c */ /* 0x000fe4000bf25270 */
[----:B------:R-:W-:Y:S02]  /*5a80*/  UISETP.NE.AND UP2, UPT, UR39, 0x1, UPT ;  /* 0x000000012700788c */ /* 0x000fe4000bf45270 */
[----:B------:R-:W-:Y:S01]  /*5a90*/  UIMAD.WIDE.U32 UR12, UR37, UR56, URZ ;  /* 0x00000038250c72a5 */ /* 0x000fe2000f8e00ff */
[----:B------:R-:W-:Y:S01]  /*5aa0*/  UMOV UR4, UR5 ;  /* 0x0000000500047c82 */ /* 0x000fe20008000000 */
[----:B------:R-:W-:Y:S01]  /*5ab0*/  UMOV UR6, UR11 ;  /* 0x0000000b00067c82 */ /* 0x000fe20008000000 */
[----:B-1----:R-:W-:Y:S03]  /*5ac0*/  USHF.R.U32.HI UR8, URZ, UR9, UR4 ;  /* 0x00000009ff087299 */ /* 0x002fe60008011604 */
[----:B------:R-:W-:Y:S02]  /*5ad0*/  UMOV UR4, UR7 ;  /* 0x0000000700047c82 */ /* 0x000fe40008000000 */
[----:B------:R-:W-:Y:S02]  /*5ae0*/  USHF.R.U32.HI UR5, URZ, UR57, UR4 ;  /* 0x00000039ff057299 */ /* 0x000fe40008011604 */
[----:B------:R-:W-:Y:S02]  /*5af0*/  USEL UR4, UR55, UR8, !UP0 ;  /* 0x0000000837047287 */ /* 0x000fe4000c000000 */
[----:B------:R-:W-:Y:S02]  /*5b00*/  USHF.R.U32.HI UR8, URZ, UR9, UR6 ;  /* 0x00000009ff087299 */ /* 0x000fe40008011606 */
[----:B------:R-:W-:Y:S02]  /*5b10*/  UIMAD.WIDE.U32 UR6, UR4, UR46, URZ ;  /* 0x0000002e040672a5 */ /* 0x000fe4000f8e00ff */
[----:B------:R-:W-:Y:S02]  /*5b20*/  USEL UR9, UR60, UR5, !UP1 ;  /* 0x000000053c097287 */ /* 0x000fe4000c800000 */
[----:B------:R-:W-:Y:S02]  /*5b30*/  USEL UR8, UR36, UR8, !UP0 ;  /* 0x0000000824087287 */ /* 0x000fe4000c000000 */
[----:B------:R-:W-:Y:S01]  /*5b40*/  UIMAD.WIDE.U32 UR10, UR9, UR46, URZ ;  /* 0x0000002e090a72a5 */ /* 0x000fe2000f8e00ff */
[----:B------:R-:W-:Y:S01]  /*5b50*/  UMOV UR6, UR7 ;  /* 0x0000000700067c82 */ /* 0x000fe20008000000 */
[----:B------:R-:W-:Y:S01]  /*5b60*/  UMOV UR5, UR13 ;  /* 0x0000000d00057c82 */ /* 0x000fe20008000000 */
[----:B------:R-:W-:Y:S02]  /*5b70*/  @UP2 USHF.R.U32.HI UR4, URZ, UR47, UR6 ;  /* 0x0000002fff042299 */ /* 0x000fe40008011606 */
[----:B------:R-:W-:Y:S02]  /*5b80*/  USHF.R.U32.HI UR5, URZ, UR57, UR5 ;  /* 0x00000039ff057299 */ /* 0x000fe40008011605 */
[----:B------:R-:W-:Y:S02]  /*5b90*/  UIMAD UR4, UR39, UR4, URZ ;  /* 0x00000004270472a4 */ /* 0x000fe4000f8e02ff */
[----:B------:R-:W-:Y:S02]  /*5ba0*/  USEL UR5, UR37, UR5, !UP1 ;  /* 0x0000000525057287 */ /* 0x000fe4000c800000 */
[----:B------:R-:W-:Y:S01]  /*5bb0*/  UISETP.GE.AND UP0, UPT, UR8, UR4, UPT ;  /* 0x000000040800728c */ /* 0x000fe2000bf06270 */
[----:B------:R-:W-:Y:S01]  /*5bc0*/  UMOV UR6, UR11 ;  /* 0x0000000b00067c82 */ /* 0x000fe20008000000 */
[----:B------:R-:W-:Y:S02]  /*5bd0*/  UIMAD.WIDE.U32 UR10, UR8, UR46, URZ ;  /* 0x0000002e080a72a5 */ /* 0x000fe4000f8e00ff */
[----:B------:R-:W-:Y:S04]  /*5be0*/  @UP2 USHF.R.U32.HI UR9, URZ, UR47, UR6 ;  /* 0x0000002fff092299 */ /* 0x000fe80008011606 */
[----:B------:R-:W-:Y:S01]  /*5bf0*/  UIMAD UR6, UR39, UR9, URZ ;  /* 0x00000009270672a4 */ /* 0x000fe2000f8e02ff */
[----:B------:R-:W-:Y:S03]  /*5c00*/  UMOV UR4, UR11 ;  /* 0x0000000b00047c82 */ /* 0x000fe60008000000 */
[----:B------:R-:W-:Y:S02]  /*5c10*/  UISETP.GE.OR UP0, UPT, UR5, UR6, UP0 ;  /* 0x000000060500728c */ /* 0x000fe40008706670 */
[----:B------:R-:W-:Y:S02]  /*5c20*/  USHF.R.U32.HI UR4, URZ, UR47, UR4 ;  /* 0x0000002fff047299 */ /* 0x000fe40008011604 */
[----:B------:R-:W-:Y:S02]  /*5c30*/  UIMAD.WIDE.U32 UR6, UR5, UR46, URZ ;  /* 0x0000002e050672a5 */ /* 0x000fe4000f8e00ff */
[----:B------:R-:W-:Y:S02]  /*5c40*/  USEL UR11, UR8, UR4, !UP2 ;  /* 0x00000004080b7287 */ /* 0x000fe4000d000000 */
[----:B------:R-:W-:Y:S02]  /*5c50*/  UIADD3 UR6, UPT, UPT, -UR5, URZ, URZ ;  /* 0x000000ff05067290 */ /* 0x000fe4000fffe1ff */
[----:B------:R-:W-:Y:S02]  /*5c60*/  UIADD3 UR10, UPT, UPT, -UR11, URZ, URZ ;  /* 0x000000ff0b0a7290 */ /* 0x000fe4000fffe1ff */
[----:B------:R-:W-:Y:S02]  /*5c70*/  UIMAD UR6, UR45, UR6, UR37 ;  /* 0x000000062d0672a4 */ /* 0x000fe4000f8e0225 */
[----:B------:R-:W-:Y:S01]  /*5c80*/  UIMAD UR10, UR39, UR10, UR8 ;  /* 0x0000000a270a72a4 */ /* 0x000fe2000f8e0208 */
[----:B------:R-:W-:Y:S01]  /*5c90*/  @!UP0 UMOV UR4, UR7 ;  /* 0x0000000700048c82 */ /* 0x000fe20008000000 */
[----:B------:R-:W-:Y:S02]  /*5ca0*/  UIADD3 UR7, UPT, UPT, -UR8, URZ, URZ ;  /* 0x000000ff08077290 */ /* 0x000fe4000fffe1ff */
[----:B------:R-:W-:Y:S04]  /*5cb0*/  @!UP0 USHF.R.U32.HI UR4, URZ, UR47, UR4 ;  /* 0x0000002fff048299 */ /* 0x000fe80008011604 */
[----:B------:R-:W-:Y:S04]  /*5cc0*/  @!UP0 USEL UR4, UR5, UR4, !UP2 ;  /* 0x0000000405048287 */ /* 0x000fe8000d000000 */
[----:B------:R-:W-:Y:S02]  /*5cd0*/  @!UP0 UIMAD UR9, UR9, UR10, UR4 ;  /* 0x0000000a090982a4 */ /* 0x000fe4000f8e0204 */
[----:B------:R-:W-:Y:S02]  /*5ce0*/  @!UP0 UIADD3 UR10, UPT, UPT, UR11, -UR4, URZ ;  /* 0x800000040b0a8290 */ /* 0x000fe4000fffe0ff */
[----:B------:R-:W-:Y:S02]  /*5cf0*/  UIMAD UR4, UR58, UR7, UR36 ;  /* 0x000000073a0472a4 */ /* 0x000fe4000f8e0224 */
[----:B------:R-:W-:Y:S03]  /*5d00*/  @!UP0 UIMAD UR8, UR10, UR39, UR5 ;  /* 0x000000270a0882a4 */ /* 0x000fe6000f8e0205 */
[----:B------:R-:W-:Y:S02]  /*5d10*/  @!UP0 UMOV UR5, UR9 ;  /* 0x0000000900058c82 */ /* 0x000fe40008000000 */
[----:B------:R-:W-:Y:S02]  /*5d20*/  UIMAD UR37, UR5, UR45, UR6 ;  /* 0x0000002d052572a4 */ /* 0x000fe4000f8e0206 */
[----:B------:R-:W-:Y:S11]  /*5d30*/  UIMAD UR36, UR8, UR58, UR4 ;  /* 0x0000003a082472a4 */ /* 0x000ff6000f8e0204 */
[----:B------:R-:W-:Y:S01]  /*5d40*/  @!UPT UIADD3 URZ, UPT, UPT, URZ, URZ, URZ ;  /* 0x000000fffffff290 */ /* 0x000fe2000fffe0ff */
.L_x_77:
[----:B------:R-:W-:Y:S01]  /*5d50*/  UISETP.NE.AND UP4, UPT, UR61, URZ, UPT ;  /* 0x000000ff3d00728c */ /* 0x000fe2000bf85270 */
[----:B------:R-:W-:Y:S01]  /*5d60*/  R2UR UR6, R3 ;  /* 0x00000000030672ca */ /* 0x000fe200000e0000 */
[----:B------:R-:W-:Y:S01]  /*5d70*/  UIADD3 UR11, UPT, UPT, UR50, 0x200, URZ ;  /* 0x00000200320b7890 */ /* 0x000fe2000fffe0ff */
[----:B------:R-:W-:Y:S01]  /*5d80*/  IABS R0, R0 ;  /* 0x0000000000007213 */ /* 0x000fe20000000000 */
[----:B------:R-:W-:Y:S01]  /*5d90*/  USHF.L.U32 UR42, UR27, 0x7, URZ ;  /* 0x000000071b2a7899 */ /* 0x000fe200080006ff */
[----:B------:R-:W-:Y:S03]  /*5da0*/  @P0 SHF.R.U32.HI R103, RZ, 0x10, R81 ;  /* 0x00000010ff670819 */ /* 0x000fe60000011651 */
[----:B------:R-:W-:Y:S05]  /*5db0*/  IMAD.MOV R0, RZ, RZ, -R0 ;  /* 0x000000ffff007224 */ /* 0x000fea00078e0a00 */
[----:B------:R-:W-:Y:S01]  /*5dc0*/  R2UR UR9, R0 ;  /* 0x00000000000972ca */ /* 0x000fe200000e0000 */
[----:B------:R-:W1:Y:S10]  /*5dd0*/  I2F.RP R5, UR6 ;  /* 0x0000000600057d06 */ /* 0x000e740008209400 */
[----:B-1----:R-:W1:Y:S02]  /*5de0*/  MUFU.RCP R3, R5 ;  /* 0x0000000500037308 */ /* 0x002e640000001000 */
[----:B-1----:R-:W-:Y:S08]  /*5df0*/  VIADD R4, R3, 0xffffffe ;  /* 0x0ffffffe03047836 */ /* 0x002ff00000000000 */
[----:B------:R-:W1:Y:S02]  /*5e00*/  F2I.FTZ.U32.TRUNC.NTZ R3, R4 ;  /* 0x0000000400037305 */ /* 0x000e64000021f000 */
[----:B-1----:R-:W-:Y:S01]  /*5e10*/  R2UR UR5, R3 ;  /* 0x00000000030572ca */ /* 0x002fe200000e0000 */
[----:B------:R-:W-:Y:S05]  /*5e20*/  IMAD.U32 R3, RZ, RZ, UR23 ;  /* 0x00000017ff037e24 */ /* 0x000fea000f8e00ff */
[----:B------:R-:W-:Y:S04]  /*5e30*/  IABS R3, R3 ;  /* 0x0000000300037213 */ /* 0x000fe80000000000 */
[----:B------:R-:W-:Y:S01]  /*5e40*/  R2UR UR8, R3 ;  /* 0x00000000030872ca */ /* 0x000fe200000e0000 */
[----:B------:R-:W-:Y:S02]  /*5e50*/  IMAD.U32 R3, RZ, RZ, UR61 ;  /* 0x0000003dff037e24 */ /* 0x000fe4000f8e00ff */
[----:B------:R-:W-:Y:S03]  /*5e60*/  UIADD3 UR4, UPT, UPT, URZ, -UR5, URZ ;  /* 0x80000005ff047290 */ /* 0x000fe6000fffe0ff */
[----:B------:R-:W-:Y:S01]  /*5e70*/  IABS R5, R3 ;  /* 0x0000000300057213 */ /* 0x000fe20000000000 */
[----:B------:R-:W-:Y:S03]  /*5e80*/  UIMAD UR7, UR4, UR6, URZ ;  /* 0x00000006040772a4 */ /* 0x000fe6000f8e02ff */
[----:B------:R-:W-:Y:S01]  /*5e90*/  UMOV UR4, URZ ;  /* 0x000000ff00047c82 */ /* 0x000fe20008000000 */
[----:B------:R-:W1:Y:S01]  /*5ea0*/  I2F.RP R0, R5 ;  /* 0x0000000500007306 */ /* 0x000e620000209400 */
[----:B------:R-:W-:Y:S07]  /*5eb0*/  UIMAD.WIDE.U32 UR4, UR5, UR7, UR4 ;  /* 0x00000007050472a5 */ /* 0x000fee000f8e0004 */
[----:B------:R-:W-:Y:S02]  /*5ec0*/  UMOV UR4, UR5 ;  /* 0x0000000500047c82 */ /* 0x000fe40008000000 */
[----:B------:R-:W-:Y:S01]  /*5ed0*/  UIMAD.WIDE.U32 UR4, UR4, UR8, URZ ;  /* 0x00000008040472a5 */ /* 0x000fe2000f8e00ff */
[----:B-1----:R-:W1:Y:S06]  /*5ee0*/  MUFU.RCP R0, R0 ;  /* 0x0000000000007308 */ /* 0x002e6c0000001000 */
[----:B------:R-:W-:Y:S02]  /*5ef0*/  UMOV UR43, UR5 ;  /* 0x00000005002b7c82 */ /* 0x000fe40008000000 */
[----:B------:R-:W-:Y:S04]  /*5f00*/  UIMAD UR4, UR43, UR9, UR8 ;  /* 0x000000092b0472a4 */ /* 0x000fe8000f8e0208 */
[----:B------:R-:W-:Y:S01]  /*5f10*/  UISETP.GT.U32.AND UP0, UPT, UR6, UR4, UPT ;  /* 0x000000040600728c */ /* 0x000fe2000bf04070 */
[----:B-1----:R-:W-:Y:S10]  /*5f20*/  IADD3 R6, PT, PT, R0, 0xffffffe, RZ ;  /* 0x0ffffffe00067810 */ /* 0x002ff40007ffe0ff */
[----:B------:R-:W-:Y:S02]  /*5f30*/  @!UP0 UIADD3 UR4, UPT, UPT, UR4, -UR6, URZ ;  /* 0x8000000604048290 */ /* 0x000fe4000fffe0ff */
[----:B------:R-:W-:Y:S01]  /*5f40*/  @!UP0 UIADD3 UR43, UPT, UPT, UR43, 0x1, URZ ;  /* 0x000000012b2b8890 */ /* 0x000fe2000fffe0ff */
[----:B------:R1:W2:Y:S01]  /*5f50*/  F2I.FTZ.U32.TRUNC.NTZ R7, R6 ;  /* 0x0000000600077305 */ /* 0x0002a2000021f000 */
[----:B------:R-:W-:Y:S02]  /*5f60*/  UISETP.GE.U32.AND UP2, UPT, UR4, UR6, UPT ;  /* 0x000000060400728c */ /* 0x000fe4000bf46070 */
[----:B------:R-:W-:Y:S02]  /*5f70*/  ULOP3.LUT UR4, UR23, UR52, URZ, 0x3c, !UPT ;  /* 0x0000003417047292 */ /* 0x000fe4000f8e3cff */
[----:B------:R-:W-:Y:S02]  /*5f80*/  UISETP.NE.AND UP0, UPT, UR52, URZ, UPT ;  /* 0x000000ff3400728c */ /* 0x000fe4000bf05270 */
[----:B------:R-:W-:Y:S05]  /*5f90*/  UISETP.GE.AND UP1, UPT, UR4, URZ, UPT ;  /* 0x000000ff0400728c */ /* 0x000fea000bf26270 */
[----:B------:R-:W-:Y:S01]  /*5fa0*/  @UP2 UIADD3 UR43, UPT, UPT, UR43, 0x1, URZ ;  /* 0x000000012b2b2890 */ /* 0x000fe2000fffe0ff */
[----:B-1----:R-:W-:Y:S02]  /*5fb0*/  HFMA2 R6, -RZ, RZ, 0, 0 ;  /* 0x00000000ff067431 */ /* 0x002fe400000001ff */
[--C-:B--2---:R-:W-:Y:S03]  /*5fc0*/  IMAD.MOV R4, RZ, RZ, -R7.reuse ;  /* 0x000000ffff047224 */ /* 0x104fe600078e0a07 */
[----:B------:R-:W-:Y:S02]  /*5fd0*/  @!UP1 UIADD3 UR43, UPT, UPT, -UR43, URZ, URZ ;  /* 0x000000ff2b2b9290 */ /* 0x000fe4000fffe1ff */
[----:B------:R-:W-:Y:S01]  /*5fe0*/  @!UP0 ULOP3.LUT UR43, URZ, UR52, URZ, 0x33, !UPT ;  /* 0x00000034ff2b8292 */ /* 0x000fe2000f8e33ff */
[----:B------:R-:W-:Y:S01]  /*5ff0*/  IMAD R3, R4, R5, RZ ;  /* 0x0000000504037224 */ /* 0x000fe200078e02ff */
[----:B------:R-:W-:Y:S02]  /*6000*/  UISETP.NE.AND UP0, UPT, UR38, 0x1, UPT ;  /* 0x000000012600788c */ /* 0x000fe4000bf05270 */
[----:B------:R-:W-:Y:S01]  /*6010*/  ULOP3.LUT UR4, UR43, UR61, URZ, 0x3c, !UPT ;  /* 0x0000003d2b047292 */ /* 0x000fe2000f8e3cff */
[----:B------:R-:W-:Y:S03]  /*6020*/  IMAD.HI.U32 R7, R7, R3, R6 ;  /* 0x0000000307077227 */ /* 0x000fe600078e0006 */
[----:B------:R-:W-:Y:S01]  /*6030*/  UISETP.GE.AND UP3, UPT, UR4, URZ, UPT ;  /* 0x000000ff0400728c */ /* 0x000fe2000bf66270 */
[----:B------:R-:W-:Y:S04]  /*6040*/  IMAD.U32 R0, RZ, RZ, UR43 ;  /* 0x0000002bff007e24 */ /* 0x000fe8000f8e00ff */
[----:B------:R-:W1:Y:S01]  /*6050*/  @!UP0 LDCU.128 UR12, c[0x0][0xb10] ;  /* 0x00016200ff0c87ac */ /* 0x000e620008000c00 */
[----:B------:R-:W-:Y:S05]  /*6060*/  IABS R0, R0 ;  /* 0x0000000000007213 */ /* 0x000fea0000000000 */
[----:B------:R-:W-:Y:S01]  /*6070*/  IMAD.HI.U32 R7, R7, R0, RZ ;  /* 0x0000000007077227 */ /* 0x000fe200078e00ff */
[----:B------:R-:W2:Y:S03]  /*6080*/  @!UP0 LDCU UR5, c[0x0][0xb0c] ;  /* 0x00016180ff0587ac */ /* 0x000ea60008000800 */
[----:B------:R-:W-:Y:S01]  /*6090*/  IMAD.MOV R3, RZ, RZ, -R7 ;  /* 0x000000ffff037224 */ /* 0x000fe200078e0a07 */
[----:B------:R-:W3:Y:S03]  /*60a0*/  @!UP0 LDCU UR10, c[0x0][0xb20] ;  /* 0x00016400ff0a87ac */ /* 0x000ee60008000800 */
[C---:B------:R-:W-:Y:S01]  /*60b0*/  IMAD R0, R5.reuse, R3, R0 ;  /* 0x0000000305007224 */ /* 0x040fe200078e0200 */
[----:B-1----:R-:W-:Y:S04]  /*60c0*/  UIMAD.WIDE.U32 UR6, UR37, UR12, URZ ;  /* 0x0000000c250672a5 */ /* 0x002fe8000f8e00ff */
[----:B------:R-:W-:Y:S01]  /*60d0*/  ISETP.GT.U32.AND P1, PT, R5, R0, PT ;  /* 0x000000000500720c */ /* 0x000fe20003f24070 */
[----:B------:R-:W-:Y:S02]  /*60e0*/  UIMAD.WIDE.U32 UR8, UR36, UR15, URZ ;  /* 0x0000000f240872a5 */ /* 0x000fe4000f8e00ff */
[----:B------:R-:W-:Y:S01]  /*60f0*/  @!UP0 UISETP.NE.AND UP1, UPT, UR14, 0x1, UPT ;  /* 0x000000010e00888c */ /* 0x000fe2000bf25270 */
[----:B------:R-:W-:Y:S01]  /*6100*/  @!UP0 UMOV UR6, UR7 ;  /* 0x0000000700068c82 */ /* 0x000fe20008000000 */
[----:B--2---:R-:W-:Y:S02]  /*6110*/  @!UP0 UISETP.NE.AND UP2, UPT, UR5, 0x1, UPT ;  /* 0x000000010500888c */ /* 0x004fe4000bf45270 */
[----:B------:R-:W-:Y:S01]  /*6120*/  @!UP0 USHF.R.U32.HI UR6, URZ, UR13, UR6 ;  /* 0x0000000dff068299 */ /* 0x000fe20008011606 */
[----:B------:R-:W-:Y:S02]  /*6130*/  @!UP0 UMOV UR4, UR9 ;  /* 0x0000000900048c82 */ /* 0x000fe40008000000 */
[----:B---3--:R-:W-:Y:S03]  /*6140*/  @!UP0 USHF.R.U32.HI UR4, URZ, UR10, UR4 ;  /* 0x0000000aff048299 */ /* 0x008fe60008011604 */
[----:B------:R-:W-:Y:S01]  /*6150*/  @!P1 IMAD.IADD R0, R0, 0x1, -R5 ;  /* 0x0000000100009824 */ /* 0x000fe200078e0a05 */
[----:B------:R-:W-:Y:S01]  /*6160*/  @!UP0 USEL UR7, UR37, UR6, !UP2 ;  /* 0x0000000625078287 */ /* 0x000fe2000d000000 */
[----:B------:R-:W-:Y:S01]  /*6170*/  @!P1 IADD3 R7, PT, PT, R7, 0x1, RZ ;  /* 0x0000000107079810 */ /* 0x000fe20007ffe0ff */
[----:B------:R-:W-:Y:S02]  /*6180*/  @!UP0 USEL UR6, UR36, UR4, !UP1 ;  /* 0x0000000424068287 */ /* 0x000fe4000c800000 */
[----:B------:R-:W-:Y:S02]  /*6190*/  ISETP.GE.U32.AND P2, PT, R0, R5, PT ;  /* 0x000000050000720c */ /* 0x000fe40003f46070 */
[----:B------:R-:W-:Y:S02]  /*61a0*/  @!UP0 UIADD3 UR4, UPT, UPT, -UR7, UR6, URZ ;  /* 0x0000000607048290 */ /* 0x000fe4000fffe1ff */
[----:B------:R-:W-:Y:S02]  /*61b0*/  @!UP0 UIADD3 UR6, UPT, UPT, UR7, -UR6, URZ ;  /* 0x8000000607068290 */ /* 0x000fe4000fffe0ff */
[----:B------:R-:W-:Y:S02]  /*61c0*/  @!UP0 UIMAD UR37, UR4, UR5, UR37 ;  /* 0x00000005042582a4 */ /* 0x000fe4000f8e0225 */
[----:B------:R-:W-:Y:S02]  /*61d0*/  @!UP0 UIMAD UR36, UR6, UR14, UR36 ;  /* 0x0000000e062482a4 */ /* 0x000fe4000f8e0224 */
[----:B------:R-:W-:Y:S02]  /*61e0*/  ULOP3.LUT UP0, URZ, UR11, 0x1b0, URZ, 0xc0, !UPT ;  /* 0x000001b00bff7892 */ /* 0x000fe4000f80c0ff */
[----:B------:R-:W-:Y:S01]  /*61f0*/  UIADD3 UR4, UPT, UPT, -UR43, URZ, URZ ;  /* 0x000000ff2b047290 */ /* 0x000fe2000fffe1ff */
[----:B------:R-:W-:Y:S03]  /*6200*/  @P2 VIADD R7, R7, 0x1 ;  /* 0x0000000107072836 */ /* 0x000fe60000000000 */
[----:B------:R-:W-:Y:S02]  /*6210*/  UIMAD UR5, UR52, UR4, UR23 ;  /* 0x00000004340572a4 */ /* 0x000fe4000f8e0217 */
[----:B------:R-:W-:Y:S02]  /*6220*/  R2UR UR44, R7 ;  /* 0x00000000072c72ca */ /* 0x000fe400000e0000 */
[----:B------:R-:W-:Y:S11]  /*6230*/  USHF.L.U32 UR51, UR5, 0x6, URZ ;  /* 0x0000000605337899 */ /* 0x000ff600080006ff */
[----:B------:R-:W-:Y:S02]  /*6240*/  @!UP3 UIADD3 UR44, UPT, UPT, -UR44, URZ, URZ ;  /* 0x000000ff2c2cb290 */ /* 0x000fe4000fffe1ff */
[----:B------:R-:W-:Y:S04]  /*6250*/  @!UP4 ULOP3.LUT UR44, URZ, UR61, URZ, 0x33, !UPT ;  /* 0x0000003dff2cc292 */ /* 0x000fe8000f8e33ff */
[----:B------:R-:W-:Y:S04]  /*6260*/  UIADD3 UR4, UPT, UPT, -UR44, URZ, URZ ;  /* 0x000000ff2c047290 */ /* 0x000fe8000fffe1ff */
[----:B------:R-:W-:Y:S01]  /*6270*/  UIMAD UR43, UR61, UR4, UR43 ;  /* 0x000000043d2b72a4 */ /* 0x000fe2000f8e022b */
[----:B------:R-:W-:Y:S11]  /*6280*/  BRA.U !UP0, `(.L_x_78) ;  /* 0x00000001087c7547 */ /* 0x000ff6000b800000 */
[----:B------:R-:W1:Y:S01]  /*6290*/  LDCU.64 UR8, c[0x4][0x80] ;  /* 0x01001000ff0877ac */ /* 0x000e620008000a00 */
[----:B------:R-:W-:Y:S01]  /*62a0*/  MOV R16, 0x0 ;  /* 0x0000000000107802 */ /* 0x000fe20000000f00 */
[----:B------:R-:W-:Y:S01]  /*62b0*/  IMAD.MOV.U32 R8, RZ, RZ, 0x70 ;  /* 0x00000070ff087424 */ /* 0x000fe200078e00ff */
[----:B------:R-:W-:Y:S01]  /*62c0*/  MOV R12, 0x1 ;  /* 0x00000001000c7802 */ /* 0x000fe20000000f00 */
[----:B------:R-:W-:Y:S01]  /*62d0*/  IMAD.MOV.U32 R13, RZ, RZ, RZ ;  /* 0x000000ffff0d7224 */ /* 0x000fe200078e00ff */
[----:B------:R2:W3:Y:S01]  /*62e0*/  LDC.64 R14, c[0x4][R16] ;  /* 0x01000000100e7b82 */ /* 0x0004e20000000a00 */
[----:B------:R-:W4:Y:S01]  /*62f0*/  LDCU.64 UR6, c[0x4][0x88] ;  /* 0x01001100ff0677ac */ /* 0x000f220008000a00 */
[----:B------:R-:W4:Y:S01]  /*6300*/  LDCU.64 UR4, c[0x4][0x8] ;  /* 0x01000100ff0477ac */ /* 0x000f220008000a00 */
[----:B-1----:R-:W-:Y:S01]  /*6310*/  MOV R5, UR9 ;  /* 0x0000000900057c02 */ /* 0x002fe20008000f00 */
[----:B------:R-:W-:Y:S01]  /*6320*/  IMAD.U32 R4, RZ, RZ, UR8 ;  /* 0x00000008ff047e24 */ /* 0x000fe2000f8e00ff */
[----:B----4-:R-:W-:Y:S01]  /*6330*/  MOV R7, UR7 ;  /* 0x0000000700077c02 */ /* 0x010fe20008000f00 */
[----:B------:R-:W-:Y:S01]  /*6340*/  IMAD.U32 R6, RZ, RZ, UR6 ;  /* 0x00000006ff067e24 */ /* 0x000fe2000f8e00ff */
[----:B------:R-:W-:Y:S01]  /*6350*/  MOV R11, UR5 ;  /* 0x00000005000b7c02 */ /* 0x000fe20008000f00 */
[----:B------:R-:W-:Y:S02]  /*6360*/  IMAD.U32 R10, RZ, RZ, UR4 ;  /* 0x00000004ff0a7e24 */ /* 0x000fe4000f8e00ff */
[----:B------:R-:W-:Y:S07]  /*6370*/  LEPC R20, `(.L_x_79) ;  /* 0x000000001014794e */ /* 0x000fee0000000000 */
[----:B--23-5:R-:W-:Y:S05]  /*6380*/  CALL.ABS.NOINC R14 ;  /* 0x000000000e007343 */ /* 0x02cfea0003c00000 */
.L_x_79:
[----:B------:R-:W1:Y:S01]  /*6390*/  LDCU.64 UR8, c[0x4][0x80] ;  /* 0x01001000ff0877ac */ /* 0x000e620008000a00 */
[----:B------:R2:W3:Y:S01]  /*63a0*/  LDC.64 R14, c[0x4][R16] ;  /* 0x01000000100e7b82 */ /* 0x0004e20000000a00 */
[----:B------:R-:W-:Y:S02]  /*63b0*/  HFMA2 R12, -RZ, RZ, 0, 5.9604644775390625e-08 ;  /* 0x00000001ff0c7431 */ /* 0x000fe400000001ff */
[----:B------:R-:W-:Y:S02]  /*63c0*/  IMAD.MOV.U32 R8, RZ, RZ, 0x70 ;  /* 0x00000070ff087424 */ /* 0x000fe400078e00ff */
[----:B------:R-:W-:Y:S01]  /*63d0*/  IMAD.MOV.U32 R13, RZ, RZ, RZ ;  /* 0x000000ffff0d7224 */ /* 0x000fe200078e00ff */
[----:B------:R-:W4:Y:S01]  /*63e0*/  LDCU.64 UR6, c[0x4][0x88] ;  /* 0x01001100ff0677ac */ /* 0x000f220008000a00 */
[----:B------:R-:W5:Y:S01]  /*63f0*/  LDCU.64 UR4, c[0x4][0x8] ;  /* 0x01000100ff0477ac */ /* 0x000f620008000a00 */
[----:B-1----:R-:W-:Y:S02]  /*6400*/  MOV R4, UR8 ;  /* 0x0000000800047c02 */ /* 0x002fe40008000f00 */
[----:B------:R-:W-:Y:S02]  /*6410*/  MOV R5, UR9 ;  /* 0x0000000900057c02 */ /* 0x000fe40008000f00 */
[----:B----4-:R-:W-:Y:S01]  /*6420*/  MOV R7, UR7 ;  /* 0x0000000700077c02 */ /* 0x010fe20008000f00 */
[----:B------:R-:W-:Y:S01]  /*6430*/  IMAD.U32 R6, RZ, RZ, UR6 ;  /* 0x00000006ff067e24 */ /* 0x000fe2000f8e00ff */
[----:B-----5:R-:W-:Y:S01]  /*6440*/  MOV R11, UR5 ;  /* 0x00000005000b7c02 */ /* 0x020fe20008000f00 */
[----:B--2---:R-:W-:Y:S02]  /*6450*/  IMAD.U32 R10, RZ, RZ, UR4 ;  /* 0x00000004ff0a7e24 */ /* 0x004fe4000f8e00ff */
[----:B------:R-:W-:Y:S07]  /*6460*/  LEPC R20, `(.L_x_78) ;  /* 0x000000001014794e */ /* 0x000fee0000000000 */
[----:B---3--:R-:W-:Y:S05]  /*6470*/  CALL.ABS.NOINC R14 ;  /* 0x000000000e007343 */ /* 0x008fea0003c00000 */
.L_x_78:
[----:B------:R-:W-:Y:S01]  /*6480*/  R2UR UR5, R97 ;  /* 0x00000000610572ca */ /* 0x000fe200000e0000 */
[----:B------:R-:W-:Y:S01]  /*6490*/  UISETP.NE.U32.AND UP0, UPT, UR62, URZ, UPT ;  /* 0x000000ff3e00728c */ /* 0x000fe2000bf05070 */
[----:B------:R-:W-:Y:S02]  /*64a0*/  ISETP.NE.U32.AND P1, PT, R78, RZ, PT ;  /* 0x000000ff4e00720c */ /* 0x000fe40003f25070 */
[----:B------:R-:W-:Y:S01]  /*64b0*/  R2UR UR4, R96 ;  /* 0x00000000600472ca */ /* 0x000fe200000e0000 */
[----:B------:R-:W-:Y:S01]  /*64c0*/  UISETP.NE.AND.EX UP0, UPT, UR63, URZ, UPT, UP0 ;  /* 0x000000ff3f00728c */ /* 0x000fe2000bf05300 */
[----:B------:R-:W-:Y:S02]  /*64d0*/  ISETP.NE.AND.EX P1, PT, R79, RZ, PT, P1 ;  /* 0x000000ff4f00720c */ /* 0x000fe40003f25310 */
[----:B------:R-:W-:Y:S02]  /*64e0*/  ISETP.NE.AND P6, PT, R100, RZ, PT ;  /* 0x000000ff6400720c */ /* 0x000fe40003fc5270 */
[----:B------:R-:W-:Y:S03]  /*64f0*/  PLOP3.LUT P2, PT, PT, PT, PT, 0x8, 0x80 ;  /* 0x000000000080781c */ /* 0x000fe60003f4e170 */
[----:B------:R-:W-:Y:S04]  /*6500*/  ISETP.NE.U32.AND P3, PT, RZ, UR5, PT ;  /* 0x00000005ff007c0c */ /* 0x000fe8000bf65070 */
[----:B------:R-:W-:Y:S04]  /*6510*/  ISETP.NE.AND.EX P3, PT, RZ, UR4, PT, P3 ;  /* 0x00000004ff007c0c */ /* 0x000fe8000bf65330 */
[----:B------:R-:W-:Y:S01]  /*6520*/  @P6 PLOP3.LUT P2, PT, P1, PT, PT, 0x80, 0x8 ;  /* 0x000000000008681c */ /* 0x000fe20000f4f070 */
[----:B------:R-:W-:Y:S01]  /*6530*/  @!UPT UIADD3 URZ, UPT, UPT, URZ, URZ, URZ ;  /* 0x000000fffffff290 */ /* 0x000fe2000fffe0ff */
[----:B------:R-:W-:Y:S11]  /*6540*/  @!P1 BRA `(.L_x_80) ;  /* 0x0000000000309947 */ /* 0x000ff60003800000 */
[----:B------:R-:W-:Y:S01]  /*6550*/  ISETP.NE.U32.AND P0, PT, R76, RZ, PT ;  /* 0x000000ff4c00720c */ /* 0x000fe20003f05070 */
[----:B------:R-:W1:Y:S01]  /*6560*/  LDCU.64 UR4, c[0x0][0x358] ;  /* 0x00006b00ff0477ac */ /* 0x000e620008000a00 */
[----:B------:R-:W-:Y:S02]  /*6570*/  IMAD.MOV.U32 R94, RZ, RZ, 0x1 ;  /* 0x00000001ff5e7424 */ /* 0x000fe400078e00ff */
[----:B------:R-:W-:Y:S11]  /*6580*/  ISETP.NE.AND.EX P0, PT, R77, RZ, PT, P0 ;  /* 0x000000ff4d00720c */ /* 0x000ff60003f05300 */
[----:B------:R-:W-:Y:S02]  /*6590*/  @!UPT UIADD3 URZ, UPT, UPT, URZ, URZ, URZ ;  /* 0x000000fffffff290 */ /* 0x000fe4000fffe0ff */
[----:B------:R-:W2:Y:S01]  /*65a0*/  @P0 LDC.64 R4, c[0x0][0x888] ;  /* 0x00022200ff040b82 */ /* 0x000ea20000000a00 */
[----:B------:R-:W-:Y:S04]  /*65b0*/  @P0 IMAD R0, R17, R78, RZ ;  /* 0x0000004e11000224 */ /* 0x000fe800078e02ff */
[----:B--2---:R-:W-:Y:S04]  /*65c0*/  @P0 IMAD.WIDE R4, R0, 0x4, R4 ;  /* 0x0000000400040825 */ /* 0x004fe800078e0204 */
[----:B------:R-:W-:Y:S01]  /*65d0*/  HFMA2 R0, -RZ, RZ, 0, 5.9604644775390625e-08 ;  /* 0x00000001ff007431 */ /* 0x000fe200000001ff */
[----:B-1---5:R1:W5:Y:S04]  /*65e0*/  @P0 LDG.E R41, desc[UR4][R4.64] ;  /* 0x0000000404290981 */ /* 0x022368000c1e1900 */
[----:B------:R-:W-:Y:S01]  /*65f0*/  @!P0 PRMT R94, R0, 0x7610, R94 ;  /* 0x00007610005e8816 */ /* 0x000fe2000000005e */
[----:B-1----:R-:W2:Y:S06]  /*6600*/  @!P0 LDC R41, c[0x0][0x880] ;  /* 0x00022000ff298b82 */ /* 0x002eac0000000800 */
.L_x_80:
[----:B------:R-:W-:Y:S05]  /*6610*/  BRA.U !UP0, `(.L_x_81) ;  /* 0x00000001082c7547 */ /* 0x000fea000b800000 */
[----:B------:R-:W-:Y:S02]  /*6620*/  R2UR UR5, R99 ;  /* 0x00000000630572ca */ /* 0x000fe400000e0000 */
[----:B------:R-:W-:Y:S11]  /*6630*/  R2UR UR4, R98 ;  /* 0x00000000620472ca */ /* 0x000ff600000e0000 */
[----:B------:R-:W-:Y:S04]  /*6640*/  ISETP.NE.U32.AND P0, PT, RZ, UR5, PT ;  /* 0x00000005ff007c0c */ /* 0x000fe8000bf05070 */
[----:B------:R-:W-:Y:S01]  /*6650*/  ISETP.NE.AND.EX P0, PT, RZ, UR4, PT, P0 ;  /* 0x00000004ff007c0c */ /* 0x000fe2000bf05300 */
[----:B------:R-:W1:Y:S11]  /*6660*/  LDCU.64 UR4, c[0x0][0x358] ;  /* 0x00006b00ff0477ac */ /* 0x000e760008000a00 */
[----:B------:R-:W-:Y:S01]  /*6670*/  @!UPT UIADD3 URZ, UPT, UPT, URZ, URZ, URZ ;  /* 0x000000fffffff290 */ /* 0x000fe2000fffe0ff */
[----:B------:R-:W3:Y:S01]  /*6680*/  @P0 LDC.64 R4, c[0x0][0x8a8] ;  /* 0x00022a00ff040b82 */ /* 0x000ee20000000a00 */
[----:B------:R-:W-:Y:S04]  /*6690*/  @P0 IMAD R0, R17, UR62, RZ ;  /* 0x0000003e11000c24 */ /* 0x000fe8000f8e02ff */
[----:B---3--:R-:W-:Y:S05]  /*66a0*/  @P0 IMAD.WIDE R4, R0, 0x4, R4 ;  /* 0x0000000400040825 */ /* 0x008fea00078e0204 */
[----:B-1---5:R1:W5:Y:S02]  /*66b0*/  @P0 LDG.E R38, desc[UR4][R4.64] ;  /* 0x0000000404260981 */ /* 0x022364000c1e1900 */
[----:B-1----:R-:W3:Y:S02]  /*66c0*/  @!P0 LDC R38, c[0x0][0x8a0] ;  /* 0x00022800ff268b82 */ /* 0x002ee40000000800 */
.L_x_81:
[----:B--2--5:R-:W-:Y:S01]  /*66d0*/  FSETP.NEU.AND P0, PT, R41, RZ, PT ;  /* 0x000000ff2900720b */ /* 0x024fe20003f0d000 */
[----:B------:R-:W-:Y:S01]  /*66e0*/  IMAD.SHL.U32 R116, R46, 0x2000, RZ ;  /* 0x000020002e747824 */ /* 0x000fe200078e00ff */
[----:B------:R-:W-:Y:S01]  /*66f0*/  SEL R4, RZ, 0xffffffff, P3 ;  /* 0xffffffffff047807 */ /* 0x000fe20001800000 */
[----:B------:R-:W-:Y:S01]  /*6700*/  IMAD.SHL.U32 R105, R102, 0x10, RZ ;  /* 0x0000001066697824 */ /* 0x000fe200078e00ff */
[----:B------:R-:W-:Y:S01]  /*6710*/  @P6 LOP3.LUT P3, RZ, R94, 0xff, RZ, 0xc0, !PT ;  /* 0x000000ff5eff6812 */ /* 0x000fe2000786c0ff */
[----:B------:R-:W-:Y:S01]  /*6720*/  IMAD.IADD R114, R109, 0x1, R116 ;  /* 0x000000016d727824 */ /* 0x000fe200078e0274 */
[----:B------:R-:W-:Y:S01]  /*6730*/  @P6 SEL R111, RZ, 0xffffffff, P0 ;  /* 0xffffffffff6f6807 */ /* 0x000fe20000000000 */
[----:B------:R-:W-:Y:S01]  /*6740*/  IMAD.SHL.U32 R104, R101, 0x10, RZ ;  /* 0x0000001065687824 */ /* 0x000fe200078e00ff */
[----:B------:R-:W-:Y:S01]  /*6750*/  LOP3.LUT R47, R92, 0x1, RZ, 0x3c, !PT ;  /* 0x000000015c2f7812 */ /* 0x000fe200078e3cff */
[----:B------:R-:W-:Y:S01]  /*6760*/  IMAD.IADD R113, R114, 0x1, R105 ;  /* 0x0000000172717824 */ /* 0x000fe200078e0269 */
[----:B------:R-:W-:Y:S01]  /*6770*/  @P2 SEL R111, R4, R111, !P3 ;  /* 0x0000006f046f2207 */ /* 0x000fe20005800000 */
[----:B------:R-:W-:Y:S01]  /*6780*/  BSSY B1, `(.L_x_82) ;  /* 0x0000035000017945 */ /* 0x000fe20003800000 */
[----:B------:R-:W-:Y:S01]  /*6790*/  LEA R0, R46, UR50, 0x3 ;  /* 0x000000322e007c11 */ /* 0x000fe2000f8e18ff */
[----:B------:R-:W-:Y:S01]  /*67a0*/  IMAD.MOV.U32 R115, RZ, RZ, 0x1 ;  /* 0x00000001ff737424 */ /* 0x000fe200078e00ff */
[----:B------:R-:W-:Y:S01]  /*67b0*/  @P6 LOP3.LUT R111, R111, 0x1, RZ, 0xc0, !PT ;  /* 0x000000016f6f6812 */ /* 0x000fe200078ec0ff */
[----:B------:R-:W-:Y:S01]  /*67c0*/  IMAD.IADD R39, R37, 0x1, R2 ;  /* 0x0000000125277824 */ /* 0x000fe200078e0202 */
[----:B------:R-:W-:Y:S01]  /*67d0*/  LEA R106, R36, UR50, 0x3 ;  /* 0x00000032246a7c11 */ /* 0x000fe2000f8e18ff */
[----:B------:R-:W-:Y:S01]  /*67e0*/  IMAD.MOV.U32 R118, RZ, RZ, R46 ;  /* 0x000000ffff767224 */ /* 0x000fe200078e002e */
[----:B------:R-:W-:Y:S02]  /*67f0*/  ISETP.NE.U32.OR P5, PT, R111, 0x1, !P6 ;  /* 0x000000016f00780c */ /* 0x000fe400077a5470 */
[----:B------:R-:W-:Y:S02]  /*6800*/  CS2R R74, SRZ ;  /* 0x00000000004a7805 */ /* 0x000fe4000001ff00 */
[----:B------:R-:W-:Y:S02]  /*6810*/  SHF.L.U32 R3, R91, 0x1f, RZ ;  /* 0x0000001f5b037819 */ /* 0x000fe400000006ff */
[----:B------:R-:W-:Y:S02]  /*6820*/  CS2R R72, SRZ ;  /* 0x0000000000487805 */ /* 0x000fe4000001ff00 */
[----:B------:R-:W-:Y:S02]  /*6830*/  LOP3.LUT P2, R110, R94, 0xff, RZ, 0xc0, !PT ;  /* 0x000000ff5e6e7812 */ /* 0x000fe4000784c0ff */
[----:B------:R-:W-:Y:S02]  /*6840*/  CS2R R66, SRZ ;  /* 0x0000000000427805 */ /* 0x000fe4000001ff00 */
[----:B------:R-:W-:Y:S02]  /*6850*/  SEL R117, RZ, 0xffffffff, P0 ;  /* 0xffffffffff757807 */ /* 0x000fe40000000000 */
[----:B------:R-:W-:Y:S02]  /*6860*/  CS2R R64, SRZ ;  /* 0x0000000000407805 */ /* 0x000fe4000001ff00 */
[----:B------:R-:W-:Y:S02]  /*6870*/  CS2R R58, SRZ ;  /* 0x00000000003a7805 */ /* 0x000fe4000001ff00 */
[----:B------:R-:W-:Y:S02]  /*6880*/  CS2R R56, SRZ ;  /* 0x0000000000387805 */ /* 0x000fe4000001ff00 */
[----:B------:R-:W-:Y:S02]  /*6890*/  @P1 SEL R117, R4, R117, !P2 ;  /* 0x0000007504751207 */ /* 0x000fe40005000000 */
[----:B------:R-:W-:Y:S02]  /*68a0*/  CS2R R50, SRZ ;  /* 0x0000000000327805 */ /* 0x000fe4000001ff00 */
[----:B------:R-:W-:Y:S02]  /*68b0*/  CS2R R48, SRZ ;  /* 0x0000000000307805 */ /* 0x000fe4000001ff00 */
[----:B------:R-:W-:Y:S01]  /*68c0*/  @P5 SHF.L.U32 R5, R47, 0x1f, RZ ;  /* 0x0000001f2f055819 */ /* 0x000fe200000006ff */
[----:B------:R-:W-:Y:S01]  /*68d0*/  IMAD.IADD R112, R114, 0x1, R104 ;  /* 0x0000000172707824 */ /* 0x000fe200078e0268 */
[----:B------:R-:W-:Y:S01]  /*68e0*/  LOP3.LUT R117, R117, 0x1, RZ, 0xc0, !PT ;  /* 0x0000000175757812 */ /* 0x000fe200078ec0ff */
[----:B------:R-:W-:Y:S01]  /*68f0*/  IMAD.IADD R107, R108, 0x1, R113 ;  /* 0x000000016c6b7824 */ /* 0x000fe200078e0271 */
[----:B------:R-:W1:Y:S01]  /*6900*/  @P5 SYNCS.PHASECHK.TRANS64.TRYWAIT P4, [R0+URZ+0x80], R5 ;  /* 0x00008005000055a7 */ /* 0x000e6200080811ff */
[----:B------:R2:W4:Y:S01]  /*6910*/  SYNCS.PHASECHK.TRANS64.TRYWAIT P3, [R106+URZ+0xd0], R3 ;  /* 0x0000d0036a0075a7 */ /* 0x00052200080611ff */
[----:B-1----:R-:W-:Y:S01]  /*6920*/  @P5 SEL R115, RZ, 0x1, !P4 ;  /* 0x00000001ff735807 */ /* 0x002fe20006000000 */
[----:B--2-4-:R-:W-:Y:S06]  /*6930*/  @!P5 BRA `(.L_x_83) ;  /* 0x000000000064d947 */ /* 0x014fec0003800000 */
[----:B------:R-:W-:Y:S01]  /*6940*/  ISETP.NE.AND P1, PT, R115, RZ, PT ;  /* 0x000000ff7300720c */ /* 0x000fe20003f25270 */
[----:B------:R-:W-:Y:S01]  /*6950*/  BSSY B0, `(.L_x_84) ;  /* 0x000000e000007945 */ /* 0x000fe20003800000 */
[----:B------:R-:W-:Y:S02]  /*6960*/  ISETP.NE.U32.AND P0, PT, R117, 0x1, PT ;  /* 0x000000017500780c */ /* 0x000fe40003f05070 */
[----:B------:R-:W-:Y:S02]  /*6970*/  CS2R R50, SRZ ;  /* 0x0000000000327805 */ /* 0x000fe4000001ff00 */
[----:B------:R-:W-:Y:S02]  /*6980*/  CS2R R48, SRZ ;  /* 0x0000000000307805 */ /* 0x000fe4000001ff00 */
[----:B------:R-:W-:Y:S02]  /*6990*/  CS2R R58, SRZ ;  /* 0x00000000003a7805 */ /* 0x000fe4000001ff00 */
[----:B------:R-:W-:Y:S02]  /*69a0*/  CS2R R56, SRZ ;  /* 0x0000000000387805 */ /* 0x000fe4000001ff00 */
[----:B------:R-:W-:Y:S02]  /*69b0*/  CS2R R66, SRZ ;  /* 0x0000000000427805 */ /* 0x000fe4000001ff00 */
[----:B------:R-:W-:Y:S02]  /*69c0*/  CS2R R64, SRZ ;  /* 0x0000000000407805 */ /* 0x000fe4000001ff00 */
[----:B------:R-:W-:Y:S02]  /*69d0*/  CS2R R74, SRZ ;  /* 0x00000000004a7805 */ /* 0x000fe4000001ff00 */
[----:B------:R-:W-:Y:S01]  /*69e0*/  CS2R R72, SRZ ;  /* 0x0000000000487805 */ /* 0x000fe2000001ff00 */
[----:B------:R-:W-:Y:S06]  /*69f0*/  @P1 BRA `(.L_x_85) ;  /* 0x00000000000c1947 */ /* 0x000fec0003800000 */
[----:B------:R-:W-:Y:S04]  /*6a00*/  SHF.L.U32 R5, R47, 0x1f, RZ ;  /* 0x0000001f2f057819 */ /* 0x000fe800000006ff */
[----:B------:R-:W1:Y:S02]  /*6a10*/  SYNCS.PHASECHK.TRANS64.TRYWAIT P1, [R0+URZ+0x80], R5 ;  /* 0x00008005000075a7 */ /* 0x000e6400080211ff */
[----:B-1----:R-:W-:Y:S05]  /*6a20*/  @!P1 BRA `(.L_x_86) ;  /* 0x0000002400689947 */ /* 0x002fea0003800000 */
.L_x_85:
[----:B------:R-:W-:Y:S05]  /*6a30*/  BSYNC B0 ;  /* 0x0000000000007941 */ /* 0x000fea0003800000 */
.L_x_84:
[----:B------:R2:W4:Y:S01]  /*6a40*/  @P0 LDS.128 R48, [R114] ;  /* 0x0000000072300984 */ /* 0x0005220000000c00 */
[----:B------:R-:W-:Y:S03]  /*6a50*/  VIADD R118, R46, 0x1 ;  /* 0x000000012e767836 */ /* 0x000fe60000000000 */
[----:B------:R2:W2:Y:S04]  /*6a60*/  @P0 LDS.128 R56, [R113+0x10] ;  /* 0x0000100071380984 */ /* 0x0004a80000000c00 */
[----:B------:R2:W2:Y:S04]  /*6a70*/  @P0 LDS.128 R64, [R112+0x20] ;  /* 0x0000200070400984 */ /* 0x0004a80000000c00 */
[----:B------:R2:W2:Y:S01]  /*6a80*/  @P0 LDS.128 R72, [R107+0x10] ;  /* 0x000010006b480984 */ /* 0x0004a20000000c00 */
[C---:B------:R-:W-:Y:S04]  /*6a90*/  ISETP.NE.AND P0, PT, R118.reuse, 0x3, PT ;  /* 0x000000037600780c */ /* 0x040fe80003f05270 */
[----:B-1----:R-:W-:Y:S02]  /*6aa0*/  SEL R0, RZ, 0x1, P0 ;  /* 0x00000001ff007807 */ /* 0x002fe40000000000 */
[----:B------:R-:W-:Y:S02]  /*6ab0*/  SEL R118, R118, RZ, P0 ;  /* 0x000000ff76767207 */ /* 0x000fe40000000000 */
[----:B------:R-:W-:Y:S02]  /*6ac0*/  LOP3.LUT R47, R47, R0, RZ, 0x3c, !PT ;  /* 0x000000002f2f7212 */ /* 0x000fe400078e3cff */
.L_x_83:
[----:B------:R-:W-:Y:S05]  /*6ad0*/  BSYNC B1 ;  /* 0x0000000000017941 */ /* 0x000fea0003800000 */
.L_x_82:
[----:B------:R-:W-:Y:S04]  /*6ae0*/  SHF.R.U32.HI R0, RZ, 0x15, R39 ;  /* 0x00000015ff007819 */ /* 0x000fe80000011627 */
[----:B------:R-:W-:Y:S01]  /*6af0*/  LOP3.LUT P0, RZ, R0, 0x3, R95, 0x48, !PT ;  /* 0x0000000300ff7812 */ /* 0x000fe2000780485f */
[----:B------:R-:W-:Y:S01]  /*6b00*/  @!UPT UIADD3 URZ, UPT, UPT, URZ, URZ, URZ ;  /* 0x000000fffffff290 */ /* 0x000fe2000fffe0ff */
[----:B------:R-:W-:Y:S11]  /*6b10*/  @P3 BRA `(.L_x_87) ;  /* 0x0000000000083947 */ /* 0x000ff60003800000 */
[----:B------:R-:W1:Y:S02]  /*6b20*/  SYNCS.PHASECHK.TRANS64.TRYWAIT P1, [R106+URZ+0xd0], R3 ;  /* 0x0000d0036a0075a7 */ /* 0x000e6400080211ff */
[----:B-1----:R-:W-:Y:S05]  /*6b30*/  @!P1 BRA `(.L_x_88) ;  /* 0x0000002400389947 */ /* 0x002fea0003800000 */
.L_x_87:
[----:B------:R-:W-:Y:S05]  /*6b40*/  @!P0 BRA `(.L_x_89) ;  /* 0x0000000000408947 */ /* 0x000fea0003800000 */
[----:B------:R-:W1:Y:S01]  /*6b50*/  LDCU.64 UR8, c[0x4][0x70] ;  /* 0x01000e00ff0877ac */ /* 0x000e620008000a00 */
[----:B------:R-:W-:Y:S01]  /*6b60*/  MOV R3, 0x0 ;  /* 0x0000000000037802 */ /* 0x000fe20000000f00 */
[----:B------:R-:W-:Y:S02]  /*6b70*/  HFMA2 R12, -RZ, RZ, 0, 5.9604644775390625e-08 ;  /* 0x00000001ff0c7431 */ /* 0x000fe400000001ff */
[----:B------:R-:W-:Y:S02]  /*6b80*/  IMAD.MOV.U32 R8, RZ, RZ, 0x192 ;  /* 0x00000192ff087424 */ /* 0x000fe400078e00ff */
[----:B------:R-:W-:Y:S01]  /*6b90*/  IMAD.MOV.U32 R13, RZ, RZ, RZ ;  /* 0x000000ffff0d7224 */ /* 0x000fe200078e00ff */
[----:B------:R-:W5:Y:S01]  /*6ba0*/  LDCU.64 UR6, c[0x4][0x78] ;  /* 0x01000f00ff0677ac */ /* 0x000f620008000a00 */
[----:B------:R-:W2:Y:S01]  /*6bb0*/  LDC.64 R2, c[0x4][R3] ;  /* 0x0100000003027b82 */ /* 0x000ea20000000a00 */
[----:B------:R-:W3:Y:S01]  /*6bc0*/  LDCU.64 UR4, c[0x4][0x10] ;  /* 0x01000200ff0477ac */ /* 0x000ee20008000a00 */
[----:B-1----:R-:W-:Y:S01]  /*6bd0*/  MOV R5, UR9 ;  /* 0x0000000900057c02 */ /* 0x002fe20008000f00 */
[----:B------:R-:W-:Y:S01]  /*6be0*/  IMAD.U32 R4, RZ, RZ, UR8 ;  /* 0x00000008ff047e24 */ /* 0x000fe2000f8e00ff */
[----:B-----5:R-:W-:Y:S01]  /*6bf0*/  MOV R7, UR7 ;  /* 0x0000000700077c02 */ /* 0x020fe20008000f00 */
[----:B------:R-:W-:Y:S01]  /*6c00*/  IMAD.U32 R6, RZ, RZ, UR6 ;  /* 0x00000006ff067e24 */ /* 0x000fe2000f8e00ff */
[----:B---3--:R-:W-:Y:S01]  /*6c10*/  MOV R11, UR5 ;  /* 0x00000005000b7c02 */ /* 0x008fe20008000f00 */
[----:B------:R-:W-:Y:S02]  /*6c20*/  IMAD.U32 R10, RZ, RZ, UR4 ;  /* 0x00000004ff0a7e24 */ /* 0x000fe4000f8e00ff */
[----:B------:R-:W-:Y:S07]  /*6c30*/  LEPC R20, `(.L_x_89) ;  /* 0x000000001014794e */ /* 0x000fee0000000000 */
[----:B--2-4-:R-:W-:Y:S05]  /*6c40*/  CALL.ABS.NOINC R2 ;  /* 0x0000000002007343 */ /* 0x014fea0003c00000 */
.L_x_89:
[C---:B----4-:R-:W-:Y:S01]  /*6c50*/  SHF.L.U32 R40, R48.reuse, 0x10, RZ ;  /* 0x0000001030287819 */ /* 0x050fe200000006ff */
[----:B------:R-:W-:Y:S05]  /*6c60*/  WARPSYNC.ALL ;  /* 0x0000000000007948 */ /* 0x000fea0003800000 */
[----:B------:R-:W-:Y:S01]  /*6c70*/  R2UR UR4, R39 ;  /* 0x00000000270472ca */ /* 0x000fe200000e0000 */
[----:B------:R-:W-:Y:S01]  /*6c80*/  BSSY.RECONVERGENT B0, `(.L_x_90) ;  /* 0x0000088000007945 */ /* 0x000fe20003800200 */
[----:B------:R-:W-:Y:S02]  /*6c90*/  LOP3.LUT R43, R48, 0xffff0000, RZ, 0xc0, !PT ;  /* 0xffff0000302b7812 */ /* 0x000fe400078ec0ff */
[----:B------:R-:W-:Y:S02]  /*6ca0*/  SHF.L.U32 R42, R49, 0x10, RZ ;  /* 0x00000010312a7819 */ /* 0x000fe400000006ff */
[----:B------:R-:W-:Y:S02]  /*6cb0*/  SHF.L.U32 R45, R51, 0x10, RZ ;  /* 0x00000010332d7819 */ /* 0x000fe400000006ff */
[----:B--2---:R-:W-:Y:S02]  /*6cc0*/  LOP3.LUT R44, R75, 0xffff0000, RZ, 0xc0, !PT ;  /* 0xffff00004b2c7812 */ /* 0x004fe400078ec0ff */
[----:B------:R-:W-:Y:S02]  /*6cd0*/  ISETP.NE.AND P1, PT, R93, RZ, PT ;  /* 0x000000ff5d00720c */ /* 0x000fe40003f25270 */
[----:B------:R-:W-:Y:S01]  /*6ce0*/  IADD3 R46, PT, PT, R46, 0x1, RZ ;  /* 0x000000012e2e7810 */ /* 0x000fe20007ffe0ff */
[----:B------:R-:W3:Y:S02]  /*6cf0*/  LDTM.x32 R4, tmem[UR4] ;  /* 0x00000004000479ee */ /* 0x000ee400082c0000 */
[C---:B---3--:R-:W-:Y:S01]  /*6d00*/  FMUL R0, R38.reuse, R4 ;  /* 0x0000000426007220 */ /* 0x048fe20000400000 */
[C---:B------:R-:W-:Y:S01]  /*6d10*/  FMUL R2, R38.reuse, R5 ;  /* 0x0000000526027220 */ /* 0x040fe20000400000 */
[C---:B------:R-:W-:Y:S01]  /*6d20*/  FMUL R3, R38.reuse, R6 ;  /* 0x0000000626037220 */ /* 0x040fe20000400000 */
[----:B------:R-:W-:Y:S01]  /*6d30*/  FMUL R7, R38, R7 ;  /* 0x0000000726077220 */ /* 0x000fe20000400000 */
[----:B------:R-:W-:Y:S01]  /*6d40*/  FFMA R0, R41, R40, R0 ;  /* 0x0000002829007223 */ /* 0x000fe20000000000 */
[----:B------:R-:W-:Y:S01]  /*6d50*/  LOP3.LUT R40, R49, 0xffff0000, RZ, 0xc0, !PT ;  /* 0xffff000031287812 */ /* 0x000fe200078ec0ff */
[C---:B------:R-:W-:Y:S01]  /*6d60*/  FFMA R2, R41.reuse, R43, R2 ;  /* 0x0000002b29027223 */ /* 0x040fe20000000002 */
[C---:B------:R-:W-:Y:S01]  /*6d70*/  SHF.L.U32 R43, R50.reuse, 0x10, RZ ;  /* 0x00000010322b7819 */ /* 0x040fe200000006ff */
[C---:B------:R-:W-:Y:S01]  /*6d80*/  FFMA R3, R41.reuse, R42, R3 ;  /* 0x0000002a29037223 */ /* 0x040fe20000000003 */
[----:B------:R-:W-:Y:S01]  /*6d90*/  LOP3.LUT R42, R50, 0xffff0000, RZ, 0xc0, !PT ;  /* 0xffff0000322a7812 */ /* 0x000fe200078ec0ff */
[----:B------:R-:W-:Y:S01]  /*6da0*/  FMUL R4, R38, R8 ;  /* 0x0000000826047220 */ /* 0x000fe20000400000 */
[----:B------:R-:W-:Y:S01]  /*6db0*/  F2FP.BF16.F32.PACK_AB R52, R2, R0 ;  /* 0x000000000234723e */ /* 0x000fe200000010ff */
[----:B------:R-:W-:Y:S01]  /*6dc0*/  FFMA R7, R41, R40, R7 ;  /* 0x0000002829077223 */ /* 0x000fe20000000007 */
[----:B------:R-:W-:Y:S01]  /*6dd0*/  LOP3.LUT R40, R51, 0xffff0000, RZ, 0xc0, !PT ;  /* 0xffff000033287812 */ /* 0x000fe200078ec0ff */
[C---:B------:R-:W-:Y:S01]  /*6de0*/  FMUL R5, R38.reuse, R9 ;  /* 0x0000000926057220 */ /* 0x040fe20000400000 */
[C---:B------:R-:W-:Y:S01]  /*6df0*/  FMUL R6, R38.reuse, R10 ;  /* 0x0000000a26067220 */ /* 0x040fe20000400000 */
[----:B------:R-:W-:Y:S01]  /*6e00*/  FMUL R11, R38, R11 ;  /* 0x0000000b260b7220 */ /* 0x000fe20000400000 */
[----:B------:R-:W-:Y:S01]  /*6e10*/  F2FP.BF16.F32.PACK_AB R53, R7, R3 ;  /* 0x000000030735723e */ /* 0x000fe200000010ff */
[C---:B------:R-:W-:Y:S01]  /*6e20*/  FFMA R4, R41.reuse, R43, R4 ;  /* 0x0000002b29047223 */ /* 0x040fe20000000004 */
[C---:B------:R-:W-:Y:S01]  /*6e30*/  SHF.L.U32 R43, R56.reuse, 0x10, RZ ;  /* 0x00000010382b7819 */ /* 0x040fe200000006ff */
[----:B------:R-:W-:Y:S01]  /*6e40*/  FFMA R5, R41, R42, R5 ;  /* 0x0000002a29057223 */ /* 0x000fe20000000005 */
[----:B------:R-:W-:Y:S01]  /*6e50*/  LOP3.LUT R42, R57, 0xffff0000, RZ, 0xc0, !PT ;  /* 0xffff0000392a7812 */ /* 0x000fe200078ec0ff */
[----:B------:R-:W-:Y:S01]  /*6e60*/  FFMA R6, R41, R45, R6 ;  /* 0x0000002d29067223 */ /* 0x000fe20000000006 */
[----:B------:R-:W-:Y:S01]  /*6e70*/  SHF.L.U32 R45, R57, 0x10, RZ ;  /* 0x00000010392d7819 */ /* 0x000fe200000006ff */
[----:B------:R-:W-:Y:S01]  /*6e80*/  FFMA R11, R41, R40, R11 ;  /* 0x00000028290b7223 */ /* 0x000fe2000000000b */
[----:B------:R-:W-:Y:S01]  /*6e90*/  LOP3.LUT R40, R56, 0xffff0000, RZ, 0xc0, !PT ;  /* 0xffff000038287812 */ /* 0x000fe200078ec0ff */
[C---:B------:R-:W-:Y:S01]  /*6ea0*/  FMUL R8, R38.reuse, R12 ;  /* 0x0000000c26087220 */ /* 0x040fe20000400000 */
[----:B------:R-:W-:Y:S01]  /*6eb0*/  F2FP.BF16.F32.PACK_AB R54, R5, R4 ;  /* 0x000000040536723e */ /* 0x000fe200000010ff */
[C---:B------:R-:W-:Y:S01]  /*6ec0*/  FMUL R9, R38.reuse, R13 ;  /* 0x0000000d26097220 */ /* 0x040fe20000400000 */
[----:B------:R-:W-:Y:S01]  /*6ed0*/  F2FP.BF16.F32.PACK_AB R55, R11, R6 ;  /* 0x000000060b37723e */ /* 0x000fe200000010ff */
[C---:B------:R-:W-:Y:S01]  /*6ee0*/  FMUL R10, R38.reuse, R14 ;  /* 0x0000000e260a7220 */ /* 0x040fe20000400000 */
[----:B------:R-:W-:Y:S01]  /*6ef0*/  FMUL R15, R38, R15 ;  /* 0x0000000f260f7220 */ /* 0x000fe20000400000 */
[----:B------:R-:W-:Y:S01]  /*6f00*/  FFMA R8, R41, R43, R8 ;  /* 0x0000002b29087223 */ /* 0x000fe20000000008 */
[----:B------:R-:W-:Y:S01]  /*6f10*/  SHF.L.U32 R43, R59, 0x10, RZ ;  /* 0x000000103b2b7819 */ /* 0x000fe200000006ff */
[C---:B------:R-:W-:Y:S01]  /*6f20*/  FFMA R9, R41.reuse, R40, R9 ;  /* 0x0000002829097223 */ /* 0x040fe20000000009 */
[C---:B------:R-:W-:Y:S01]  /*6f30*/  SHF.L.U32 R40, R58.reuse, 0x10, RZ ;  /* 0x000000103a287819 */ /* 0x040fe200000006ff */
        /* <DEDUP_REMOVED lines=8> */
[----:B------:R-:W-:Y:S01]  /*6fc0*/  FMUL R14, R38, R18 ;  /* 0x00000012260e7220 */ /* 0x000fe20000400000 */
[----:B------:R-:W-:Y:S01]  /*6fd0*/  FFMA R12, R41, R40, R12 ;  /* 0x00000028290c7223 */ /* 0x000fe2000000000c */
[----:B------:R-:W-:Y:S01]  /*6fe0*/  LOP3.LUT R40, R59, 0xffff0000, RZ, 0xc0, !PT ;  /* 0xffff00003b287812 */ /* 0x000fe200078ec0ff */
[C---:B------:R-:W-:Y:S01]  /*6ff0*/  FFMA R13, R41.reuse, R42, R13 ;  /* 0x0000002a290d7223 */ /* 0x040fe2000000000d */
[----:B------:R-:W-:Y:S01]  /*7000*/  LOP3.LUT R42, R64, 0xffff0000, RZ, 0xc0, !PT ;  /* 0xffff0000402a7812 */ /* 0x000fe200078ec0ff */
[----:B------:R-:W-:Y:S01]  /*7010*/  FMUL R19, R38, R19 ;  /* 0x0000001326137220 */ /* 0x000fe20000400000 */
[----:B------:R-:W-:Y:S01]  /*7020*/  FFMA R14, R41, R43, R14 ;  /* 0x0000002b290e7223 */ /* 0x000fe2000000000e */
[----:B------:R-:W-:Y:S01]  /*7030*/  SHF.L.U32 R43, R64, 0x10, RZ ;  /* 0x00000010402b7819 */ /* 0x000fe200000006ff */
[----:B------:R1:W-:Y:S01]  /*7040*/  STS.128 [R114], R52 ;  /* 0x0000003472007388 */ /* 0x0003e20000000c00 */
[----:B------:R-:W-:Y:S01]  /*7050*/  F2FP.BF16.F32.PACK_AB R62, R13, R12 ;  /* 0x0000000c0d3e723e */ /* 0x000fe200000010ff */
[C---:B------:R-:W-:Y:S01]  /*7060*/  FMUL R16, R38.reuse, R20 ;  /* 0x0000001426107220 */ /* 0x040fe20000400000 */
        /* <DEDUP_REMOVED lines=8> */
[C---:B------:R-:W-:Y:S01]  /*70f0*/  FFMA R17, R41.reuse, R42, R17 ;  /* 0x0000002a29117223 */ /* 0x040fe20000000011 */
[----:B------:R-:W-:Y:S01]  /*7100*/  FFMA R18, R41, R45, R18 ;  /* 0x0000002d29127223 */ /* 0x000fe20000000012 */
[----:B------:R1:W-:Y:S01]  /*7110*/  STS.128 [R113+0x10], R60 ;  /* 0x0000103c71007388 */ /* 0x0003e20000000c00 */
[----:B------:R-:W-:Y:S01]  /*7120*/  SHF.L.U32 R45, R67, 0x10, RZ ;  /* 0x00000010432d7819 */ /* 0x000fe200000006ff */
[----:B------:R-:W-:Y:S01]  /*7130*/  FFMA R23, R41, R40, R23 ;  /* 0x0000002829177223 */ /* 0x000fe20000000017 */
[----:B------:R-:W-:Y:S01]  /*7140*/  LOP3.LUT R40, R66, 0xffff0000, RZ, 0xc0, !PT ;  /* 0xffff000042287812 */ /* 0x000fe200078ec0ff */
[C---:B------:R-:W-:Y:S01]  /*7150*/  FMUL R20, R38.reuse, R24 ;  /* 0x0000001826147220 */ /* 0x040fe20000400000 */
[----:B------:R-:W-:Y:S01]  /*7160*/  LOP3.LUT R42, R67, 0xffff0000, RZ, 0xc0, !PT ;  /* 0xffff0000432a7812 */ /* 0x000fe200078ec0ff */
[C---:B------:R-:W-:Y:S01]  /*7170*/  FMUL R21, R38.reuse, R25 ;  /* 0x0000001926157220 */ /* 0x040fe20000400000 */
[----:B------:R-:W-:Y:S01]  /*7180*/  F2FP.BF16.F32.PACK_AB R68, R17, R16 ;  /* 0x000000101144723e */ /* 0x000fe200000010ff */
[C---:B------:R-:W-:Y:S01]  /*7190*/  FMUL R22, R38.reuse, R26 ;  /* 0x0000001a26167220 */ /* 0x040fe20000400000 */
[----:B------:R-:W-:Y:S01]  /*71a0*/  FMUL R27, R38, R27 ;  /* 0x0000001b261b7220 */ /* 0x000fe20000400000 */
[C---:B------:R-:W-:Y:S01]  /*71b0*/  FFMA R20, R41.reuse, R43, R20 ;  /* 0x0000002b29147223 */ /* 0x040fe20000000014 */
[C---:B------:R-:W-:Y:S01]  /*71c0*/  FFMA R21, R41.reuse, R40, R21 ;  /* 0x0000002829157223 */ /* 0x040fe20000000015 */
[C---:B------:R-:W-:Y:S01]  /*71d0*/  FFMA R22, R41.reuse, R45, R22 ;  /* 0x0000002d29167223 */ /* 0x040fe20000000016 */
[----:B------:R-:W-:Y:S01]  /*71e0*/  FFMA R27, R41, R42, R27 ;  /* 0x0000002a291b7223 */ /* 0x000fe2000000001b */
[----:B------:R-:W-:Y:S01]  /*71f0*/  SHF.L.U32 R40, R72, 0x10, RZ ;  /* 0x0000001048287819 */ /* 0x000fe200000006ff */
[----:B------:R-:W-:Y:S01]  /*7200*/  FMUL R24, R38, R28 ;  /* 0x0000001c26187220 */ /* 0x000fe20000400000 */
[----:B------:R-:W-:Y:S01]  /*7210*/  LOP3.LUT R42, R72, 0xffff0000, RZ, 0xc0, !PT ;  /* 0xffff0000482a7812 */ /* 0x000fe200078ec0ff */
[C---:B------:R-:W-:Y:S01]  /*7220*/  FMUL R25, R38.reuse, R29 ;  /* 0x0000001d26197220 */ /* 0x040fe20000400000 */
[----:B------:R-:W-:Y:S01]  /*7230*/  SHF.L.U32 R43, R73, 0x10, RZ ;  /* 0x00000010492b7819 */ /* 0x000fe200000006ff */
[C---:B------:R-:W-:Y:S01]  /*7240*/  FMUL R26, R38.reuse, R30 ;  /* 0x0000001e261a7220 */ /* 0x040fe20000400000 */
[C---:B------:R-:W-:Y:S01]  /*7250*/  FFMA R24, R41.reuse, R40, R24 ;  /* 0x0000002829187223 */ /* 0x040fe20000000018 */
[----:B------:R-:W-:Y:S01]  /*7260*/  FFMA R25, R41, R42, R25 ;  /* 0x0000002a29197223 */ /* 0x000fe20000000019 */
[----:B------:R-:W-:Y:S01]  /*7270*/  LOP3.LUT R40, R73, 0xffff0000, RZ, 0xc0, !PT ;  /* 0xffff000049287812 */ /* 0x000fe200078ec0ff */
[----:B------:R-:W-:Y:S01]  /*7280*/  FFMA R26, R41, R43, R26 ;  /* 0x0000002b291a7223 */ /* 0x000fe2000000001a */
[----:B------:R-:W-:Y:S01]  /*7290*/  FMUL R31, R38, R31 ;  /* 0x0000001f261f7220 */ /* 0x000fe20000400000 */
[----:B------:R-:W-:Y:S01]  /*72a0*/  SHF.L.U32 R43, R74, 0x10, RZ ;  /* 0x000000104a2b7819 */ /* 0x000fe200000006ff */
[----:B------:R-:W-:Y:S01]  /*72b0*/  FMUL R28, R38, R32 ;  /* 0x00000020261c7220 */ /* 0x000fe20000400000 */
[----:B------:R-:W-:Y:S01]  /*72c0*/  LOP3.LUT R42, R74, 0xffff0000, RZ, 0xc0, !PT ;  /* 0xffff00004a2a7812 */ /* 0x000fe200078ec0ff */
[C---:B------:R-:W-:Y:S01]  /*72d0*/  FMUL R29, R38.reuse, R33 ;  /* 0x00000021261d7220 */ /* 0x040fe20000400000 */
[----:B------:R-:W-:Y:S01]  /*72e0*/  SHF.L.U32 R45, R75, 0x10, RZ ;  /* 0x000000104b2d7819 */ /* 0x000fe200000006ff */
[C---:B------:R-:W-:Y:S01]  /*72f0*/  FMUL R30, R38.reuse, R34 ;  /* 0x00000022261e7220 */ /* 0x040fe20000400000 */
[----:B------:R-:W-:Y:S01]  /*7300*/  FFMA R31, R41, R40, R31 ;  /* 0x00000028291f7223 */ /* 0x000fe2000000001f */
[----:B------:R-:W-:Y:S01]  /*7310*/  FMUL R35, R38, R35 ;  /* 0x0000002326237220 */ /* 0x000fe20000400000 */
[----:B------:R-:W-:Y:S01]  /*7320*/  F2FP.BF16.F32.PACK_AB R69, R23, R18 ;  /* 0x000000121745723e */ /* 0x000fe200000010ff */
[----:B------:R-:W-:Y:S01]  /*7330*/  FFMA R28, R41, R43, R28 ;  /* 0x0000002b291c7223 */ /* 0x000fe2000000001c */
[----:B------:R-:W-:Y:S01]  /*7340*/  F2FP.BF16.F32.PACK_AB R70, R21, R20 ;  /* 0x000000141546723e */ /* 0x000fe200000010ff */
[----:B------:R-:W-:Y:S01]  /*7350*/  FFMA R29, R41, R42, R29 ;  /* 0x0000002a291d7223 */ /* 0x000fe2000000001d */
[----:B------:R-:W-:Y:S01]  /*7360*/  F2FP.BF16.F32.PACK_AB R71, R27, R22 ;  /* 0x000000161b47723e */ /* 0x000fe200000010ff */
[C---:B------:R-:W-:Y:S01]  /*7370*/  FFMA R30, R41.reuse, R45, R30 ;  /* 0x0000002d291e7223 */ /* 0x040fe2000000001e */
[----:B------:R-:W-:Y:S01]  /*7380*/  FFMA R35, R41, R44, R35 ;  /* 0x0000002c29237223 */ /* 0x000fe20000000023 */
[----:B------:R-:W-:Y:S02]  /*7390*/  F2FP.BF16.F32.PACK_AB R84, R25, R24 ;  /* 0x000000181954723e */ /* 0x000fe400000010ff */
[----:B------:R1:W-:Y:S01]  /*73a0*/  STS.128 [R112+0x20], R68 ;  /* 0x0000204470007388 */ /* 0x0003e20000000c00 */
[----:B------:R-:W-:Y:S02]  /*73b0*/  F2FP.BF16.F32.PACK_AB R85, R31, R26 ;  /* 0x0000001a1f55723e */ /* 0x000fe400000010ff */
[----:B------:R-:W-:Y:S02]  /*73c0*/  F2FP.BF16.F32.PACK_AB R86, R29, R28 ;  /* 0x0000001c1d56723e */ /* 0x000fe400000010ff */
[----:B------:R-:W-:Y:S05]  /*73d0*/  F2FP.BF16.F32.PACK_AB R87, R35, R30 ;  /* 0x0000001e2357723e */ /* 0x000fea00000010ff */
[----:B------:R1:W-:Y:S01]  /*73e0*/  STS.128 [R107+0x10], R84 ;  /* 0x000010546b007388 */ /* 0x0003e20000000c00 */
[----:B------:R-:W-:Y:S01]  /*73f0*/  @!PT LDS RZ, [RZ] ;  /* 0x00000000fffff984 */ /* 0x000fe20000000800 */
[----:B------:R-:W-:Y:S01]  /*7400*/  @!PT LDS RZ, [RZ] ;  /* 0x00000000fffff984 */ /* 0x000fe20000000800 */
[----:B------:R-:W-:Y:S01]  /*7410*/  @!PT LDS RZ, [RZ] ;  /* 0x00000000fffff984 */ /* 0x000fe20000000800 */
[----:B------:R-:W-:Y:S01]  /*7420*/  @!PT LDS RZ, [RZ] ;  /* 0x00000000fffff984 */ /* 0x000fe20000000800 */
[----:B------:R2:W-:Y:S07]  /*7430*/  MEMBAR.ALL.CTA ;  /* 0x0000000000007992 */ /* 0x0005ee0000008000 */
[----:B--2---:R-:W2:Y:S02]  /*7440*/  FENCE.VIEW.ASYNC.S ;  /* 0x00000000000073c6 */ /* 0x004ea40000000000 */
[----:B--2---:R-:W-:Y:S06]  /*7450*/  BAR.SYNC.DEFER_BLOCKING 0x1, 0x80 ;  /* 0x0042000000007b1d */ /* 0x004fec0000010000 */
[----:B------:R-:W-:Y:S05]  /*7460*/  @P1 BRA `(.L_x_91) ;  /* 0x0000000000241947 */ /* 0x000fea0003800000 */
[----:B------:R-:W2:Y:S01]  /*7470*/  LDCU.64 UR6, c[0x0][0x348] ;  /* 0x00006900ff0677ac */ /* 0x000ea20008000a00 */
[----:B------:R-:W-:Y:S01]  /*7480*/  R2UR UR5, R116 ;  /* 0x00000000740572ca */ /* 0x000fe200000e0000 */
[----:B------:R-:W-:Y:S11]  /*7490*/  UMOV UR41, UR51 ;  /* 0x0000003300297c82 */ /* 0x000ff60008000000 */
[----:B------:R-:W-:Y:S01]  /*74a0*/  @!UPT UIADD3 URZ, UPT, UPT, URZ, URZ, URZ ;  /* 0x000000fffffff290 */ /* 0x000fe2000fffe0ff */
[----:B------:R-:W-:Y:S02]  /*74b0*/  UIADD3 UR40, UPT, UPT, UR50, 0x200, UR5 ;  /* 0x0000020032287890 */ /* 0x000fe4000fffe005 */
[----:B--2---:R-:W-:Y:S04]  /*74c0*/  UIADD3 UR4, UP0, UPT, UR6, 0x680, URZ ;  /* 0x0000068006047890 */ /* 0x004fe8000ff1e0ff */
[----:B------:R-:W-:Y:S09]  /*74d0*/  UIADD3.X UR5, UPT, UPT, URZ, UR7, URZ, UP0, !UPT ;  /* 0x00000007ff057290 */ /* 0x000ff200087fe4ff */
[----:B------:R2:W-:Y:S02]  /*74e0*/  UTMASTG.4D [UR40], [UR4] ;  /* 0x00000028040073b5 */ /* 0x0005e40008018000 */
[----:B--2---:R0:W-:Y:S02]  /*74f0*/  UTMACMDFLUSH ;  /* 0x00000000000079b7 */ /* 0x0041e40000000000 */
.L_x_91:
[----:B------:R-:W-:Y:S05]  /*7500*/  BSYNC.RECONVERGENT B0 ;  /* 0x0000000000007941 */ /* 0x000fea0003800200 */
.L_x_90:
[----:B------:R-:W-:Y:S01]  /*7510*/  R2UR UR48, R46 ;  /* 0x000000002e3072ca */ /* 0x000fe200000e0000 */
[----:B------:R-:W-:Y:S01]  /*7520*/  BSSY.RECONVERGENT B0, `(.L_x_92) ;  /* 0x0000007000007945 */ /* 0x000fe20003800200 */
[----:B------:R-:W-:Y:S04]  /*7530*/  ISETP.NE.AND P2, PT, R100, RZ, PT ;  /* 0x000000ff6400720c */ /* 0x000fe80003f45270 */
[----:B------:R-:W-:Y:S07]  /*7540*/  ISETP.NE.U32.OR P0, PT, R111, 0x1, !P2 ;  /* 0x000000016f00780c */ /* 0x000fee0005705470 */
[----:B------:R-:W-:Y:S04]  /*7550*/  UISETP.NE.AND UP0, UPT, UR48, 0x3, UPT ;  /* 0x000000033000788c */ /* 0x000fe8000bf05270 */
[----:B------:R-:W-:Y:S01]  /*7560*/  USEL UR49, UR48, URZ, UP0 ;  /* 0x000000ff30317287 */ /* 0x000fe20008000000 */
[----:B------:R-:W-:Y:S11]  /*7570*/  @P1 BRA `(.L_x_93) ;  /* 0x0000000000041947 */ /* 0x000ff60003800000 */
[----:B------:R-:W-:Y:S04]  /*7580*/  DEPBAR.LE SB0, 0x1 ;  /* 0x000080400000791a */ /* 0x000fe80000000000 */
.L_x_93:
[----:B------:R-:W-:Y:S05]  /*7590*/  BSYNC.RECONVERGENT B0 ;  /* 0x0000000000007941 */ /* 0x000fea0003800200 */
.L_x_92:
[----:B------:R-:W-:Y:S01]  /*75a0*/  BAR.SYNC.DEFER_BLOCKING 0x1, 0x80 ;  /* 0x0042000000007b1d */ /* 0x000fe20000010000 */
[----:B------:R-:W-:Y:S01]  /*75b0*/  LEA R3, R118, UR50, 0x3 ;  /* 0x0000003276037c11 */ /* 0x000fe2000f8e18ff */
[----:B------:R-:W-:Y:S01]  /*75c0*/  UISETP.NE.AND UP0, UPT, UR53, URZ, UPT ;  /* 0x000000ff3500728c */ /* 0x000fe2000bf05270 */
[----:B------:R-:W-:Y:S08]  /*75d0*/  @P0 SHF.L.U32 R4, R47, 0x1f, RZ ;  /* 0x0000001f2f040819 */ /* 0x000ff000000006ff */
[----:B------:R-:W-:Y:S05]  /*75e0*/  BRA.U !UP0, `(.L_x_94) ;  /* 0x0000000108307547 */ /* 0x000fea000b800000 */
[----:B------:R-:W-:Y:S01]  /*75f0*/  ISETP.NE.U32.OR P1, PT, R111, 0x1, !P2 ;  /* 0x000000016f00780c */ /* 0x000fe20005725470 */
[----:B------:R-:W2:Y:S01]  /*7600*/  S2R R0, SR_CgaCtaId ;  /* 0x0000000000007919 */ /* 0x000ea20000008800 */
[----:B------:R-:W-:Y:S11]  /*7610*/  IMAD.U32 R2, RZ, RZ, UR54 ;  /* 0x00000036ff027e24 */ /* 0x000ff6000f8e00ff */
[C---:B------:R-:W-:Y:S01]  /*7620*/  @P1 LEA R5, R2.reuse, UR50, 0x3 ;  /* 0x0000003202051c11 */ /* 0x040fe2000f8e18ff */
[----:B------:R-:W-:Y:S04]  /*7630*/  VIADD R2, R2, 0x1 ;  /* 0x0000000102027836 */ /* 0x000fe80000000000 */
[----:B------:R-:W-:Y:S05]  /*7640*/  @P1 VIADD R5, R5, 0x98 ;  /* 0x0000009805051836 */ /* 0x000fea0000000000 */
[----:B--2---:R-:W-:Y:S04]  /*7650*/  @P1 PRMT R0, R0, 0x654, R5 ;  /* 0x0000065400001816 */ /* 0x004fe80000000005 */
[----:B------:R2:W-:Y:S01]  /*7660*/  @P1 SYNCS.ARRIVE.TRANS64.RED.A1T0 RZ, [R0+URZ], RZ ;  /* 0x000000ff00ff19a7 */ /* 0x0005e200081004ff */
[C---:B------:R-:W-:Y:S04]  /*7670*/  ISETP.NE.AND P1, PT, R2.reuse, 0x3, PT ;  /* 0x000000030200780c */ /* 0x040fe80003f25270 */
[----:B------:R-:W-:Y:S04]  /*7680*/  SEL R2, R2, RZ, P1 ;  /* 0x000000ff02027207 */ /* 0x000fe80000800000 */
[----:B------:R-:W-:Y:S11]  /*7690*/  R2UR UR54, R2 ;  /* 0x00000000023672ca */ /* 0x000ff600000e0000 */
[----:B------:R-:W-:Y:S04]  /*76a0*/  @!UPT UIADD3 URZ, UPT, UPT, URZ, URZ, URZ ;  /* 0x000000fffffff290 */ /* 0x000fe8000fffe0ff */
.L_x_94:
[----:B------:R-:W3:Y:S01]  /*76b0*/  @P0 SYNCS.PHASECHK.TRANS64.TRYWAIT P1, [R3+URZ+0x80], R4 ;  /* 0x00008004030005a7 */ /* 0x000ee200080211ff */
[----:B------:R-:W-:Y:S01]  /*76c0*/  BSSY B1, `(.L_x_95) ;  /* 0x0000013000017945 */ /* 0x000fe20003800000 */
[----:B---3--:R-:W-:Y:S03]  /*76d0*/  @P0 SEL R115, RZ, 0x1, !P1 ;  /* 0x00000001ff730807 */ /* 0x008fe60004800000 */
[----:B------:R-:W-:Y:S05]  /*76e0*/  @!P0 BRA `(.L_x_96) ;  /* 0x0000000000408947 */ /* 0x000fea0003800000 */
[----:B------:R-:W-:Y:S01]  /*76f0*/  ISETP.NE.U32.AND P0, PT, R117, 0x1, PT ;  /* 0x000000017500780c */ /* 0x000fe20003f05070 */
[----:B------:R-:W-:Y:S01]  /*7700*/  BSSY B0, `(.L_x_97) ;  /* 0x000000a000007945 */ /* 0x000fe20003800000 */
[----:B------:R-:W-:Y:S11]  /*7710*/  ISETP.NE.AND P1, PT, R115, RZ, PT ;  /* 0x000000ff7300720c */ /* 0x000ff60003f25270 */
[----:B------:R-:W-:Y:S04]  /*7720*/  @P0 IMAD R118, R118, 0x2000, R109 ;  /* 0x0000200076760824 */ /* 0x000fe800078e026d */
[----:B------:R-:W-:Y:S01]  /*7730*/  @P0 IMAD.IADD R5, R105, 0x1, R118 ;  /* 0x0000000169050824 */ /* 0x000fe200078e0276 */
[----:B------:R-:W-:Y:S03]  /*7740*/  @P0 IADD3 R2, PT, PT, R104, R118, RZ ;  /* 0x0000007668020210 */ /* 0x000fe60007ffe0ff */
[----:B--2---:R-:W-:Y:S01]  /*7750*/  @P0 IMAD.IADD R0, R108, 0x1, R5 ;  /* 0x000000016c000824 */ /* 0x004fe200078e0205 */
[----:B------:R-:W-:Y:S06]  /*7760*/  @P1 BRA `(.L_x_98) ;  /* 0x00000000000c1947 */ /* 0x000fec0003800000 */
[----:B------:R-:W-:Y:S04]  /*7770*/  SHF.L.U32 R4, R47, 0x1f, RZ ;  /* 0x0000001f2f047819 */ /* 0x000fe800000006ff */
[----:B------:R-:W2:Y:S02]  /*7780*/  SYNCS.PHASECHK.TRANS64.TRYWAIT P1, [R3+URZ+0x80], R4 ;  /* 0x00008004030075a7 */ /* 0x000ea400080211ff */
[----:B--2---:R-:W-:Y:S05]  /*7790*/  @!P1 BRA `(.L_x_99) ;  /* 0x0000001800349947 */ /* 0x004fea0003800000 */
.L_x_98:
[----:B------:R-:W-:Y:S05]  /*77a0*/  BSYNC B0 ;  /* 0x0000000000007941 */ /* 0x000fea0003800000 */
.L_x_97:
[----:B------:R3:W4:Y:S04]  /*77b0*/  @P0 LDS.128 R48, [R118] ;  /* 0x0000000076300984 */ /* 0x0007280000000c00 */
[----:B------:R3:W1:Y:S04]  /*77c0*/  @P0 LDS.128 R64, [R2+0x20] ;  /* 0x0000200002400984 */ /* 0x0006680000000c00 */
[----:B------:R3:W1:Y:S04]  /*77d0*/  @P0 LDS.128 R56, [R5+0x10] ;  /* 0x0000100005380984 */ /* 0x0006680000000c00 */
[----:B------:R3:W1:Y:S02]  /*77e0*/  @P0 LDS.128 R72, [R0+0x10] ;  /* 0x0000100000480984 */ /* 0x0006640000000c00 */
.L_x_96:
[----:B------:R-:W-:Y:S05]  /*77f0*/  BSYNC B1 ;  /* 0x0000000000017941 */ /* 0x000fea0003800000 */
.L_x_95:
[----:B--23--:R-:W-:Y:S05]  /*7800*/  VIADD R0, R39, 0x20 ;  /* 0x0000002027007836 */ /* 0x00cfea0000000000 */
[----:B------:R-:W-:Y:S04]  /*7810*/  SHF.R.U32.HI R0, RZ, 0x15, R0 ;  /* 0x00000015ff007819 */ /* 0x000fe80000011600 */
[----:B------:R-:W-:Y:S11]  /*7820*/  LOP3.LUT P0, RZ, R0, 0x3, R95, 0x48, !PT ;  /* 0x0000000300ff7812 */ /* 0x000ff6000780485f */
[----:B------:R-:W-:Y:S02]  /*7830*/  @!UPT UIADD3 URZ, UPT, UPT, URZ, URZ, URZ ;  /* 0x000000fffffff290 */ /* 0x000fe4000fffe0ff */
[----:B------:R-:W-:Y:S05]  /*7840*/  @!P0 BRA `(.L_x_100) ;  /* 0x0000000000408947 */ /* 0x000fea0003800000 */
[----:B------:R-:W2:Y:S01]  /*7850*/  LDCU.64 UR8, c[0x4][0x70] ;  /* 0x01000e00ff0877ac */ /* 0x000ea20008000a00 */
[----:B------:R-:W-:Y:S01]  /*7860*/  MOV R3, 0x0 ;  /* 0x0000000000037802 */ /* 0x000fe20000000f00 */
[----:B------:R-:W-:Y:S02]  /*7870*/  HFMA2 R12, -RZ, RZ, 0, 5.9604644775390625e-08 ;  /* 0x00000001ff0c7431 */ /* 0x000fe400000001ff */
[----:B------:R-:W-:Y:S02]  /*7880*/  IMAD.MOV.U32 R8, RZ, RZ, 0x192 ;  /* 0x00000192ff087424 */ /* 0x000fe400078e00ff */
[----:B------:R-:W-:Y:S01]  /*7890*/  IMAD.MOV.U32 R13, RZ, RZ, RZ ;  /* 0x000000ffff0d7224 */ /* 0x000fe200078e00ff */
[----:B------:R-:W3:Y:S01]  /*78a0*/  LDCU.64 UR6, c[0x4][0x78] ;  /* 0x01000f00ff0677ac */ /* 0x000ee20008000a00 */
[----:B------:R-:W1:Y:S01]  /*78b0*/  LDC.64 R2, c[0x4][R3] ;  /* 0x0100000003027b82 */ /* 0x000e620000000a00 */
[----:B------:R-:W5:Y:S01]  /*78c0*/  LDCU.64 UR4, c[0x4][0x10] ;  /* 0x01000200ff0477ac */ /* 0x000f620008000a00 */
[----:B--2---:R-:W-:Y:S01]  /*78d0*/  MOV R5, UR9 ;  /* 0x0000000900057c02 */ /* 0x004fe20008000f00 */
[----:B------:R-:W-:Y:S01]  /*78e0*/  IMAD.U32 R4, RZ, RZ, UR8 ;  /* 0x00000008ff047e24 */ /* 0x000fe2000f8e00ff */
[----:B---3--:R-:W-:Y:S01]  /*78f0*/  MOV R7, UR7 ;  /* 0x0000000700077c02 */ /* 0x008fe20008000f00 */
[----:B------:R-:W-:Y:S01]  /*7900*/  IMAD.U32 R6, RZ, RZ, UR6 ;  /* 0x00000006ff067e24 */ /* 0x000fe2000f8e00ff */
[----:B-----5:R-:W-:Y:S01]  /*7910*/  MOV R11, UR5 ;  /* 0x00000005000b7c02 */ /* 0x020fe20008000f00 */
[----:B------:R-:W-:Y:S02]  /*7920*/  IMAD.U32 R10, RZ, RZ, UR4 ;  /* 0x00000004ff0a7e24 */ /* 0x000fe4000f8e00ff */
[----:B------:R-:W-:Y:S07]  /*7930*/  LEPC R20, `(.L_x_100) ;  /* 0x000000001014794e */ /* 0x000fee0000000000 */
[----:B-1--4-:R-:W-:Y:S05]  /*7940*/  CALL.ABS.NOINC R2 ;  /* 0x0000000002007343 */ /* 0x012fea0003c00000 */
.L_x_100:
[----:B------:R-:W-:Y:S01]  /*7950*/  ISETP.NE.AND P0, PT, R93, RZ, PT ;  /* 0x000000ff5d00720c */ /* 0x000fe20003f05270 */
[----:B------:R-:W-:Y:S05]  /*7960*/  WARPSYNC.ALL ;  /* 0x0000000000007948 */ /* 0x000fea0003800000 */
[----:B------:R-:W-:Y:S01]  /*7970*/  R2UR UR4, R39 ;  /* 0x00000000270472ca */ /* 0x000fe200000e0000 */
[----:B------:R-:W2:Y:S01]  /*7980*/  S2UR UR6, SR_CgaCtaId ;  /* 0x00000000000679c3 */ /* 0x000ea20000008800 */
[----:B------:R-:W-:Y:S01]  /*7990*/  R2UR UR5, R106 ;  /* 0x000000006a0572ca */ /* 0x000fe200000e0000 */
[----:B------:R-:W-:Y:S01]  /*79a0*/  BSSY.RECONVERGENT B0, `(.L_x_101) ;  /* 0x000008e000007945 */ /* 0x000fe20003800200 */
[C---:B----4-:R-:W-:Y:S02]  /*79b0*/  SHF.L.U32 R40, R48.reuse, 0x10, RZ ;  /* 0x0000001030287819 */ /* 0x050fe400000006ff */
[----:B------:R-:W-:Y:S02]  /*79c0*/  LOP3.LUT R43, R48, 0xffff0000, RZ, 0xc0, !PT ;  /* 0xffff0000302b7812 */ /* 0x000fe400078ec0ff */
[C---:B------:R-:W-:Y:S02]  /*79d0*/  SHF.L.U32 R42, R49.reuse, 0x10, RZ ;  /* 0x00000010312a7819 */ /* 0x040fe400000006ff */
[----:B------:R-:W-:Y:S02]  /*79e0*/  LOP3.LUT R44, R49, 0xffff0000, RZ, 0xc0, !PT ;  /* 0xffff0000312c7812 */ /* 0x000fe400078ec0ff */
[C---:B------:R-:W-:Y:S01]  /*79f0*/  SHF.L.U32 R45, R50.reuse, 0x10, RZ ;  /* 0x00000010322d7819 */ /* 0x040fe200000006ff */
[----:B------:R-:W3:Y:S01]  /*7a00*/  LDTM.x32 R4, tmem[UR4+0x20] ;  /* 0x00002004000479ee */ /* 0x000ee200082c0000 */
[----:B------:R-:W-:Y:S01]  /*7a10*/  LOP3.LUT R46, R50, 0xffff0000, RZ, 0xc0, !PT ;  /* 0xffff0000322e7812 */ /* 0x000fe200078ec0ff */
[----:B------:R-:W-:Y:S01]  /*7a20*/  NOP ;  /* 0x0000000000007918 */ /* 0x000fe20000000000 */
[C---:B------:R-:W-:Y:S01]  /*7a30*/  SHF.L.U32 R47, R51.reuse, 0x10, RZ ;  /* 0x00000010332f7819 */ /* 0x040fe200000006ff */
[----:B------:R-:W-:Y:S01]  /*7a40*/  USHF.L.U32 UR4, UR49, 0xd, URZ ;  /* 0x0000000d31047899 */ /* 0x000fe200080006ff */
[----:B------:R-:W-:Y:S01]  /*7a50*/  LOP3.LUT R48, R51, 0xffff0000, RZ, 0xc0, !PT ;  /* 0xffff000033307812 */ /* 0x000fe200078ec0ff */
[----:B------:R-:W-:Y:S01]  /*7a60*/  UIADD3 UR5, UPT, UPT, UR5, 0xe0, URZ ;  /* 0x000000e005057890 */ /* 0x000fe2000fffe0ff */
[C---:B-1----:R-:W-:Y:S02]  /*7a70*/  SHF.L.U32 R49, R56.reuse, 0x10, RZ ;  /* 0x0000001038317819 */ /* 0x042fe400000006ff */
[----:B------:R-:W-:Y:S02]  /*7a80*/  LOP3.LUT R50, R56, 0xffff0000, RZ, 0xc0, !PT ;  /* 0xffff000038327812 */ /* 0x000fe400078ec0ff */
[C---:B------:R-:W-:Y:S02]  /*7a90*/  SHF.L.U32 R51, R57.reuse, 0x10, RZ ;  /* 0x0000001039337819 */ /* 0x040fe400000006ff */
[----:B------:R-:W-:Y:S02]  /*7aa0*/  LOP3.LUT R52, R57, 0xffff0000, RZ, 0xc0, !PT ;  /* 0xffff000039347812 */ /* 0x000fe400078ec0ff */
[C---:B------:R-:W-:Y:S02]  /*7ab0*/  SHF.L.U32 R53, R58.reuse, 0x10, RZ ;  /* 0x000000103a357819 */ /* 0x040fe400000006ff */
[----:B------:R-:W-:Y:S02]  /*7ac0*/  LOP3.LUT R54, R58, 0xffff0000, RZ, 0xc0, !PT ;  /* 0xffff00003a367812 */ /* 0x000fe400078ec0ff */
[C---:B------:R-:W-:Y:S02]  /*7ad0*/  SHF.L.U32 R55, R59.reuse, 0x10, RZ ;  /* 0x000000103b377819 */ /* 0x040fe400000006ff */
[----:B------:R-:W-:Y:S02]  /*7ae0*/  LOP3.LUT R56, R59, 0xffff0000, RZ, 0xc0, !PT ;  /* 0xffff00003b387812 */ /* 0x000fe400078ec0ff */
[----:B------:R-:W-:Y:S01]  /*7af0*/  SHF.L.U32 R57, R64, 0x10, RZ ;  /* 0x0000001040397819 */ /* 0x000fe200000006ff */
[----:B---3--:R-:W-:Y:S01]  /*7b00*/  FMUL R0, R38, R4 ;  /* 0x0000000426007220 */ /* 0x008fe20000400000 */
[----:B------:R-:W-:Y:S01]  /*7b10*/  LOP3.LUT R58, R64, 0xffff0000, RZ, 0xc0, !PT ;  /* 0xffff0000403a7812 */ /* 0x000fe200078ec0ff */
[C---:B------:R-:W-:Y:S01]  /*7b20*/  FMUL R2, R38.reuse, R5 ;  /* 0x0000000526027220 */ /* 0x040fe20000400000 */
[C---:B------:R-:W-:Y:S01]  /*7b30*/  SHF.L.U32 R59, R65.reuse, 0x10, RZ ;  /* 0x00000010413b7819 */ /* 0x040fe200000006ff */
[C---:B------:R-:W-:Y:S01]  /*7b40*/  FMUL R3, R38.reuse, R6 ;  /* 0x0000000626037220 */ /* 0x040fe20000400000 */
[----:B------:R-:W-:Y:S01]  /*7b50*/  LOP3.LUT R60, R65, 0xffff0000, RZ, 0xc0, !PT ;  /* 0xffff0000413c7812 */ /* 0x000fe200078ec0ff */
[----:B------:R-:W-:Y:S01]  /*7b60*/  FMUL R7, R38, R7 ;  /* 0x0000000726077220 */ /* 0x000fe20000400000 */
[----:B------:R-:W-:Y:S01]  /*7b70*/  IADD3 R120, PT, PT, R109, UR4, RZ ;  /* 0x000000046d787c10 */ /* 0x000fe2000fffe0ff */
[----:B------:R-:W-:Y:S01]  /*7b80*/  FFMA R0, R41, R40, R0 ;  /* 0x0000002829007223 */ /* 0x000fe20000000000 */
[----:B------:R-:W-:Y:S01]  /*7b90*/  SHF.L.U32 R61, R66, 0x10, RZ ;  /* 0x00000010423d7819 */ /* 0x000fe200000006ff */
[----:B------:R-:W-:Y:S01]  /*7ba0*/  FMUL R4, R38, R8 ;  /* 0x0000000826047220 */ /* 0x000fe20000400000 */
[----:B------:R-:W-:Y:S01]  /*7bb0*/  LOP3.LUT R62, R66, 0xffff0000, RZ, 0xc0, !PT ;  /* 0xffff0000423e7812 */ /* 0x000fe200078ec0ff */
[----:B--2---:R-:W-:Y:S01]  /*7bc0*/  UPRMT UR5, UR6, 0x654, UR5 ;  /* 0x0000065406057896 */ /* 0x004fe20008000005 */
[-C--:B------:R-:W-:Y:S01]  /*7bd0*/  IADD3 R121, PT, PT, R105, R120.reuse, RZ ;  /* 0x0000007869797210 */ /* 0x080fe20007ffe0ff */
[C---:B------:R-:W-:Y:S01]  /*7be0*/  FFMA R2, R41.reuse, R43, R2 ;  /* 0x0000002b29027223 */ /* 0x040fe20000000002 */
[----:B------:R-:W-:Y:S01]  /*7bf0*/  IADD3 R120, PT, PT, R104, R120, RZ ;  /* 0x0000007868787210 */ /* 0x000fe20007ffe0ff */
[C---:B------:R-:W-:Y:S01]  /*7c00*/  FFMA R3, R41.reuse, R42, R3 ;  /* 0x0000002a29037223 */ /* 0x040fe20000000003 */
[----:B------:R-:W-:Y:S01]  /*7c10*/  IADD3 R122, PT, PT, R108, R121, RZ ;  /* 0x000000796c7a7210 */ /* 0x000fe20007ffe0ff */
[C---:B------:R-:W-:Y:S01]  /*7c20*/  FFMA R7, R41.reuse, R44, R7 ;  /* 0x0000002c29077223 */ /* 0x040fe20000000007 */
[----:B------:R-:W-:Y:S01]  /*7c30*/  F2FP.BF16.F32.PACK_AB R84, R2, R0 ;  /* 0x000000000254723e */ /* 0x000fe200000010ff */
[----:B------:R-:W-:Y:S01]  /*7c40*/  FFMA R4, R41, R45, R4 ;  /* 0x0000002d29047223 */ /* 0x000fe20000000004 */
[----:B------:R-:W-:Y:S01]  /*7c50*/  SYNCS.ARRIVE.TRANS64.RED.A1T0 RZ, [UR5], RZ ;  /* 0x000000ffffff79a7 */ /* 0x000fe20008100405 */
[C---:B------:R-:W-:Y:S01]  /*7c60*/  FMUL R5, R38.reuse, R9 ;  /* 0x0000000926057220 */ /* 0x040fe20000400000 */
[----:B------:R-:W-:Y:S01]  /*7c70*/  F2FP.BF16.F32.PACK_AB R85, R7, R3 ;  /* 0x000000030755723e */ /* 0x000fe200000010ff */
[C---:B------:R-:W-:Y:S01]  /*7c80*/  FMUL R6, R38.reuse, R10 ;  /* 0x0000000a26067220 */ /* 0x040fe20000400000 */
[C---:B------:R-:W-:Y:S01]  /*7c90*/  FMUL R11, R38.reuse, R11 ;  /* 0x0000000b260b7220 */ /* 0x040fe20000400000 */
[C---:B------:R-:W-:Y:S01]  /*7ca0*/  FFMA R5, R41.reuse, R46, R5 ;  /* 0x0000002e29057223 */ /* 0x040fe20000000005 */
[C---:B------:R-:W-:Y:S01]  /*7cb0*/  FMUL R8, R38.reuse, R12 ;  /* 0x0000000c26087220 */ /* 0x040fe20000400000 */
[C---:B------:R-:W-:Y:S01]  /*7cc0*/  FFMA R6, R41.reuse, R47, R6 ;  /* 0x0000002f29067223 */ /* 0x040fe20000000006 */
[----:B------:R-:W-:Y:S01]  /*7cd0*/  FFMA R11, R41, R48, R11 ;  /* 0x00000030290b7223 */ /* 0x000fe2000000000b */
[----:B------:R-:W-:Y:S01]  /*7ce0*/  SHF.L.U32 R63, R67, 0x10, RZ ;  /* 0x00000010433f7819 */ /* 0x000fe200000006ff */
[----:B------:R-:W-:Y:S01]  /*7cf0*/  FFMA R8, R41, R49, R8 ;  /* 0x0000003129087223 */ /* 0x000fe20000000008 */
[----:B------:R-:W-:Y:S01]  /*7d00*/  F2FP.BF16.F32.PACK_AB R86, R5, R4 ;  /* 0x000000040556723e */ /* 0x000fe200000010ff */
[C---:B------:R-:W-:Y:S01]  /*7d10*/  FMUL R9, R38.reuse, R13 ;  /* 0x0000000d26097220 */ /* 0x040fe20000400000 */
[----:B------:R-:W-:Y:S01]  /*7d20*/  F2FP.BF16.F32.PACK_AB R87, R11, R6 ;  /* 0x000000060b57723e */ /* 0x000fe200000010ff */
[C---:B------:R-:W-:Y:S01]  /*7d30*/  FMUL R10, R38.reuse, R14 ;  /* 0x0000000e260a7220 */ /* 0x040fe20000400000 */
[C---:B------:R-:W-:Y:S01]  /*7d40*/  FMUL R15, R38.reuse, R15 ;  /* 0x0000000f260f7220 */ /* 0x040fe20000400000 */
[----:B------:R-:W-:Y:S01]  /*7d50*/  FMUL R12, R38, R16 ;  /* 0x00000010260c7220 */ /* 0x000fe20000400000 */
[----:B------:R-:W-:Y:S01]  /*7d60*/  FFMA R9, R41, R50, R9 ;  /* 0x0000003229097223 */ /* 0x000fe20000000009 */
[----:B------:R1:W-:Y:S01]  /*7d70*/  STS.128 [R109+UR4], R84 ;  /* 0x000000546d007988 */ /* 0x0003e20008000c04 */
[----:B------:R-:W-:Y:S01]  /*7d80*/  LOP3.LUT R64, R67, 0xffff0000, RZ, 0xc0, !PT ;  /* 0xffff000043407812 */ /* 0x000fe200078ec0ff */
[C---:B------:R-:W-:Y:S01]  /*7d90*/  FFMA R10, R41.reuse, R51, R10 ;  /* 0x00000033290a7223 */ /* 0x040fe2000000000a */
[C---:B------:R-:W-:Y:S01]  /*7da0*/  FFMA R15, R41.reuse, R52, R15 ;  /* 0x00000034290f7223 */ /* 0x040fe2000000000f */
[----:B------:R-:W-:Y:S01]  /*7db0*/  SHF.L.U32 R65, R72, 0x10, RZ ;  /* 0x0000001048417819 */ /* 0x000fe200000006ff */
[----:B------:R-:W-:Y:S01]  /*7dc0*/  FFMA R12, R41, R53, R12 ;  /* 0x00000035290c7223 */ /* 0x000fe2000000000c */
[----:B------:R-:W-:Y:S01]  /*7dd0*/  F2FP.BF16.F32.PACK_AB R104, R9, R8 ;  /* 0x000000080968723e */ /* 0x000fe200000010ff */
[C---:B------:R-:W-:Y:S01]  /*7de0*/  FMUL R13, R38.reuse, R17 ;  /* 0x00000011260d7220 */ /* 0x040fe20000400000 */
[----:B------:R-:W-:Y:S01]  /*7df0*/  F2FP.BF16.F32.PACK_AB R105, R15, R10 ;  /* 0x0000000a0f69723e */ /* 0x000fe200000010ff */
[C---:B------:R-:W-:Y:S01]  /*7e00*/  FMUL R14, R38.reuse, R18 ;  /* 0x00000012260e7220 */ /* 0x040fe20000400000 */
[C---:B------:R-:W-:Y:S01]  /*7e10*/  FMUL R19, R38.reuse, R19 ;  /* 0x0000001326137220 */ /* 0x040fe20000400000 */
[C---:B------:R-:W-:Y:S01]  /*7e20*/  FMUL R16, R38.reuse, R20 ;  /* 0x0000001426107220 */ /* 0x040fe20000400000 */
[C---:B------:R-:W-:Y:S01]  /*7e30*/  FFMA R13, R41.reuse, R54, R13 ;  /* 0x00000036290d7223 */ /* 0x040fe2000000000d */
        /* <DEDUP_REMOVED lines=11> */
[----:B------:R-:W-:Y:S01]  /*7ef0*/  FFMA R23, R41, R60, R23 ;  /* 0x0000003c29177223 */ /* 0x000fe20000000017 */
[C---:B------:R-:W-:Y:S01]  /*7f00*/  FMUL R27, R38.reuse, R27 ;  /* 0x0000001b261b7220 */ /* 0x040fe20000400000 */
[----:B------:R-:W-:Y:S01]  /*7f10*/  F2FP.BF16.F32.PACK_AB R106, R13, R12 ;  /* 0x0000000c0d6a723e */ /* 0x000fe200000010ff */
[----:B------:R-:W-:Y:S01]  /*7f20*/  FFMA R20, R41, R61, R20 ;  /* 0x0000003d29147223 */ /* 0x000fe20000000014 */
[----:B------:R-:W-:Y:S01]  /*7f30*/  F2FP.BF16.F32.PACK_AB R107, R19, R14 ;  /* 0x0000000e136b723e */ /* 0x000fe200000010ff */
[----:B------:R-:W-:Y:S01]  /*7f40*/  FMUL R24, R38, R28 ;  /* 0x0000001c26187220 */ /* 0x000fe20000400000 */
[----:B------:R-:W-:Y:S01]  /*7f50*/  LOP3.LUT R66, R72, 0xffff0000, RZ, 0xc0, !PT ;  /* 0xffff000048427812 */ /* 0x000fe200078ec0ff */
[----:B------:R-:W-:Y:S01]  /*7f60*/  FFMA R21, R41, R62, R21 ;  /* 0x0000003e29157223 */ /* 0x000fe20000000015 */
[----:B------:R-:W-:Y:S01]  /*7f70*/  SHF.L.U32 R67, R73, 0x10, RZ ;  /* 0x0000001049437819 */ /* 0x000fe200000006ff */
[----:B------:R1:W-:Y:S01]  /*7f80*/  STS.128 [R121+0x10], R104 ;  /* 0x0000106879007388 */ /* 0x0003e20000000c00 */
[C---:B------:R-:W-:Y:S01]  /*7f90*/  FMUL R25, R38.reuse, R29 ;  /* 0x0000001d26197220 */ /* 0x040fe20000400000 */
[----:B------:R-:W-:Y:S01]  /*7fa0*/  FFMA R22, R41, R63, R22 ;  /* 0x0000003f29167223 */ /* 0x000fe20000000016 */
[----:B------:R-:W-:Y:S01]  /*7fb0*/  LOP3.LUT R68, R73, 0xffff0000, RZ, 0xc0, !PT ;  /* 0xffff000049447812 */ /* 0x000fe200078ec0ff */
[----:B------:R-:W-:Y:S01]  /*7fc0*/  FMUL R26, R38, R30 ;  /* 0x0000001e261a7220 */ /* 0x000fe20000400000 */
[C---:B------:R-:W-:Y:S01]  /*7fd0*/  FFMA R27, R41.reuse, R64, R27 ;  /* 0x00000040291b7223 */ /* 0x040fe2000000001b */
[----:B------:R-:W-:Y:S01]  /*7fe0*/  SHF.L.U32 R69, R74, 0x10, RZ ;  /* 0x000000104a457819 */ /* 0x000fe200000006ff */
[----:B------:R-:W-:Y:S01]  /*7ff0*/  FMUL R31, R38, R31 ;  /* 0x0000001f261f7220 */ /* 0x000fe20000400000 */
[C---:B------:R-:W-:Y:S01]  /*8000*/  FFMA R24, R41.reuse, R65, R24 ;  /* 0x0000004129187223 */ /* 0x040fe20000000018 */
[----:B------:R-:W-:Y:S01]  /*8010*/  LOP3.LUT R70, R74, 0xffff0000, RZ, 0xc0, !PT ;  /* 0xffff00004a467812 */ /* 0x000fe200078ec0ff */
[C---:B------:R-:W-:Y:S01]  /*8020*/  FMUL R28, R38.reuse, R32 ;  /* 0x00000020261c7220 */ /* 0x040fe20000400000 */
[----:B------:R-:W-:Y:S01]  /*8030*/  FFMA R25, R41, R66, R25 ;  /* 0x0000004229197223 */ /* 0x000fe20000000019 */
[----:B------:R-:W-:Y:S01]  /*8040*/  SHF.L.U32 R71, R75, 0x10, RZ ;  /* 0x000000104b477819 */ /* 0x000fe200000006ff */
[C---:B------:R-:W-:Y:S01]  /*8050*/  FMUL R29, R38.reuse, R33 ;  /* 0x00000021261d7220 */ /* 0x040fe20000400000 */
[----:B------:R-:W-:Y:S01]  /*8060*/  FFMA R26, R41, R67, R26 ;  /* 0x00000043291a7223 */ /* 0x000fe2000000001a */
[----:B------:R-:W-:Y:S01]  /*8070*/  LOP3.LUT R72, R75, 0xffff0000, RZ, 0xc0, !PT ;  /* 0xffff00004b487812 */ /* 0x000fe200078ec0ff */
        /* <DEDUP_REMOVED lines=8> */
[----:B------:R-:W-:Y:S01]  /*8100*/  FFMA R30, R41, R71, R30 ;  /* 0x00000047291e7223 */ /* 0x000fe2000000001e */
[----:B------:R-:W-:Y:S01]  /*8110*/  F2FP.BF16.F32.PACK_AB R115, R27, R22 ;  /* 0x000000161b73723e */ /* 0x000fe200000010ff */
[----:B------:R-:W-:Y:S01]  /*8120*/  FFMA R35, R41, R72, R35 ;  /* 0x0000004829237223 */ /* 0x000fe20000000023 */
[----:B------:R-:W-:Y:S02]  /*8130*/  F2FP.BF16.F32.PACK_AB R116, R25, R24 ;  /* 0x000000181974723e */ /* 0x000fe400000010ff */
[----:B------:R-:W-:Y:S01]  /*8140*/  F2FP.BF16.F32.PACK_AB R117, R31, R26 ;  /* 0x0000001a1f75723e */ /* 0x000fe200000010ff */
[----:B------:R1:W-:Y:S01]  /*8150*/  STS.128 [R120+0x20], R112 ;  /* 0x0000207078007388 */ /* 0x0003e20000000c00 */
        /* <DEDUP_REMOVED lines=12> */
[----:B------:R-:W-:Y:S02]  /*8220*/  UIADD3 UR40, UPT, UPT, UR50, 0x200, UR4 ;  /* 0x0000020032287890 */ /* 0x000fe4000fffe004 */
[----:B------:R-:W-:Y:S02]  /*8230*/  UIADD3 UR41, UPT, UPT, UR51, 0x20, URZ ;  /* 0x0000002033297890 */ /* 0x000fe4000fffe0ff */
[----:B--2---:R-:W-:Y:S04]  /*8240*/  UIADD3 UR6, UP0, UPT, UR8, 0x680, URZ ;  /* 0x0000068008067890 */ /* 0x004fe8000ff1e0ff */
[----:B------:R-:W-:Y:S09]  /*8250*/  UIADD3.X UR7, UPT, UPT, URZ, UR9, URZ, UP0, !UPT ;  /* 0x00000009ff077290 */ /* 0x000ff200087fe4ff */
[----:B------:R2:W-:Y:S02]  /*8260*/  UTMASTG.4D [UR40], [UR6] ;  /* 0x00000028060073b5 */ /* 0x0005e40008018000 */
[----:B--2---:R0:W-:Y:S02]  /*8270*/  UTMACMDFLUSH ;  /* 0x00000000000079b7 */ /* 0x0041e40000000000 */
.L_x_102:
[----:B------:R-:W-:Y:S05]  /*8280*/  BSYNC.RECONVERGENT B0 ;  /* 0x0000000000007941 */ /* 0x000fea0003800200 */
.L_x_101:
[----:B------:R-:W-:Y:S01]  /*8290*/  MOV R0, UR48 ;  /* 0x0000003000007c02 */ /* 0x000fe20008000f00 */
[----:B------:R-:W-:Y:S01]  /*82a0*/  UIADD3 UR4, UPT, UPT, UR49, 0x1, URZ ;  /* 0x0000000131047890 */ /* 0x000fe2000fffe0ff */
[----:B------:R-:W-:Y:S05]  /*82b0*/  BSSY.RECONVERGENT B0, `(.L_x_103) ;  /* 0x0000005000007945 */ /* 0x000fea0003800200 */
[----:B------:R-:W-:Y:S02]  /*82c0*/  MOV R2, UR4 ;  /* 0x0000000400027c02 */ /* 0x000fe40008000f00 */
[----:B------:R-:W-:Y:S01]  /*82d0*/  MOV R46, UR4 ;  /* 0x00000004002e7c02 */ /* 0x000fe20008000f00 */
[----:B------:R-:W-:Y:S05]  /*82e0*/  @P0 BRA `(.L_x_104) ;  /* 0x0000000000040947 */ /* 0x000fea0003800000 */
[----:B------:R-:W-:Y:S04]  /*82f0*/  DEPBAR.LE SB0, 0x1 ;  /* 0x000080400000791a */ /* 0x000fe80000000000 */
.L_x_104:
[----:B------:R-:W-:Y:S05]  /*8300*/  BSYNC.RECONVERGENT B0 ;  /* 0x0000000000007941 */ /* 0x000fea0003800200 */
.L_x_103:
[----:B------:R-:W-:Y:S01]  /*8310*/  BAR.SYNC.DEFER_BLOCKING 0x1, 0x80 ;  /* 0x0042000000007b1d */ /* 0x000fe20000010000 */
[----:B------:R-:W-:Y:S01]  /*8320*/  ISETP.NE.AND P0, PT, R2, 0x3, PT ;  /* 0x000000030200780c */ /* 0x000fe20003f05270 */
[----:B------:R-:W-:Y:S01]  /*8330*/  UISETP.NE.AND UP0, UPT, UR53, -0x2, UPT ;  /* 0xfffffffe3500788c */ /* 0x000fe2000bf05270 */
[----:B------:R-:W-:Y:S02]  /*8340*/  ISETP.NE.AND P2, PT, R100, RZ, PT ;  /* 0x000000ff6400720c */ /* 0x000fe40003f45270 */
[----:B------:R-:W-:Y:S01]  /*8350*/  ISETP.EQ.XOR P1, PT, R0, 0x3, !P0 ;  /* 0x000000030000780c */ /* 0x000fe20004722a70 */
[----:B------:R-:W-:Y:S01]  /*8360*/  VIADD R0, R36, 0x1 ;  /* 0x0000000124007836 */ /* 0x000fe20000000000 */
[----:B------:R-:W-:Y:S02]  /*8370*/  SEL R46, R46, RZ, P0 ;  /* 0x000000ff2e2e7207 */ /* 0x000fe40000000000 */
[----:B------:R-:W-:Y:S04]  /*8380*/  SEL R3, RZ, 0x1, !P1 ;  /* 0x00000001ff037807 */ /* 0x000fe80004800000 */
[----:B------:R-:W-:Y:S01]  /*8390*/  LOP3.LUT R92, R92, R3, RZ, 0x3c, !PT ;  /* 0x000000035c5c7212 */ /* 0x000fe200078e3cff */
[----:B------:R-:W-:Y:S06]  /*83a0*/  BRA.U !UP0, `(.L_x_105) ;  /* 0x0000000108307547 */ /* 0x000fec000b800000 */
        /* <DEDUP_REMOVED lines=12> */
.L_x_105:
[----:B------:R-:W-:Y:S01]  /*8470*/  R2UR UR5, R88 ;  /* 0x00000000580572ca */ /* 0x000fe200000e0000 */
[----:B------:R-:W-:Y:S01]  /*8480*/  UIADD3 UR53, UPT, UPT, UR53, 0x2, URZ ;  /* 0x0000000235357890 */ /* 0x000fe2000fffe0ff */
[----:B------:R-:W-:Y:S01]  /*8490*/  R2UR UR4, R89 ;  /* 0x00000000590472ca */ /* 0x000fe200000e0000 */
[----:B------:R-:W-:Y:S01]  /*84a0*/  IMAD.MOV.U32 R17, RZ, RZ, R103 ;  /* 0x000000ffff117224 */ /* 0x000fe200078e0067 */
[----:B------:R-:W-:Y:S02]  /*84b0*/  LOP3.LUT P0, RZ, R82, 0x1, RZ, 0xc0, !PT ;  /* 0x0000000152ff7812 */ /* 0x000fe4000780c0ff */
[----:B------:R-:W-:Y:S02]  /*84c0*/  ISETP.NE.AND P1, PT, R0, 0x2, PT ;  /* 0x000000020000780c */ /* 0x000fe40003f25270 */
[----:B------:R-:W-:Y:S02]  /*84d0*/  LOP3.LUT R90, R90, 0x1, RZ, 0x3c, !PT ;  /* 0x000000015a5a7812 */ /* 0x000fe400078e3cff */
[----:B--2---:R-:W-:Y:S02]  /*84e0*/  SEL R2, RZ, 0x1, P1 ;  /* 0x00000001ff027807 */ /* 0x004fe40000800000 */
[----:B------:R-:W-:Y:S01]  /*84f0*/  SEL R36, R0, RZ, P1 ;  /* 0x000000ff00247207 */ /* 0x000fe20000800000 */
[----:B------:R-:W-:Y:S01]  /*8500*/  UIADD3 UR23, UPT, UPT, UR36, UR5, URZ ;  /* 0x0000000524177290 */ /* 0x000fe2000fffe0ff */
[----:B------:R-:W-:Y:S01]  /*8510*/  LOP3.LUT R91, R91, R2, RZ, 0x3c, !PT ;  /* 0x000000025b5b7212 */ /* 0x000fe200078e3cff */
[----:B------:R-:W-:Y:S02]  /*8520*/  UIADD3 UR27, UPT, UPT, UR37, UR4, URZ ;  /* 0x00000004251b7290 */ /* 0x000fe4000fffe0ff */
[----:B------:R-:W-:Y:S10]  /*8530*/  @P0 BRA `(.L_x_106) ;  /* 0xffffffd000c00947 */ /* 0x000ff4000383ffff */
[----:B------:R-:W-:Y:S05]  /*8540*/  @!P2 BRA `(.L_x_107) ;  /* 0x000000000048a947 */ /* 0x000fea0003800000 */
[----:B------:R-:W2:Y:S02]  /*8550*/  LDCU.64 UR4, c[0x0][0x890] ;  /* 0x00011200ff0477ac */ /* 0x000ea40008000a00 */
[----:B--2---:R-:W-:-:S04]  /*8560*/  UISETP.NE.U32.AND UP0, UPT, UR4, URZ, UPT ;  /* 0x000000ff0400728c */ /* 0x004fc8000bf05070 */
[----:B------:R-:W-:-:S09]  /*8570*/  UISETP.NE.AND.EX UP0, UPT, UR5, URZ, UPT, UP0 ;  /* 0x000000ff0500728c */ /* 0x000fd2000bf05300 */
[----:B------:R-:W-:Y:S05]  /*8580*/  BRA.U UP0, `(.L_x_108) ;  /* 0x00000001000c7547 */ /* 0x000fea000b800000 */
[----:B------:R-:W-:-:S13]  /*8590*/  FSETP.NEU.AND P0, PT, R41, RZ, PT ;  /* 0x000000ff2900720b */ /* 0x000fda0003f0d000 */
[----:B------:R-:W-:Y:S05]  /*85a0*/  @!P0 EXIT ;  /* 0x000000000000894d */ /* 0x000fea0003800000 */
[----:B------:R-:W-:Y:S05]  /*85b0*/  BRA `(.L_x_107) ;  /* 0x00000000002c7947 */ /* 0x000fea0003800000 */
.L_x_108:
[----:B------:R-:W-:Y:S01]  /*85c0*/  ISETP.NE.AND P0, PT, R110, RZ, PT ;  /* 0x000000ff6e00720c */ /* 0x000fe20003f05270 */
[----:B------:R-:W-:-:S12]  /*85d0*/  BSSY.RECONVERGENT B0, `(.L_x_107) ;  /* 0x0000009000007945 */ /* 0x000fd80003800200 */
[----:B------:R-:W-:Y:S05]  /*85e0*/  @P0 BRA `(.L_x_109) ;  /* 0x0000000000140947 */ /* 0x000fea0003800000 */
[----:B------:R-:W2:Y:S02]  /*85f0*/  LDCU.64 UR4, c[0x0][0x888] ;  /* 0x00011100ff0477ac */ /* 0x000ea40008000a00 */
[----:B--2---:R-:W-:-:S04]  /*8600*/  ISETP.NE.U32.AND P0, PT, RZ, UR4, PT ;  /* 0x00000004ff007c0c */ /* 0x004fc8000bf05070 */
[----:B------:R-:W-:-:S13]  /*8610*/  ISETP.NE.AND.EX P0, PT, RZ, UR5, PT, P0 ;  /* 0x00000005ff007c0c */ /* 0x000fda000bf05300 */
[----:B------:R-:W-:Y:S05]  /*8620*/  @!P0 EXIT ;  /* 0x000000000000894d */ /* 0x000fea0003800000 */
[----:B------:R-:W-:Y:S05]  /*8630*/  BRA `(.L_x_110) ;  /* 0x0000000000087947 */ /* 0x000fea0003800000 */
.L_x_109:
[----:B------:R-:W-:-:S13]  /*8640*/  FSETP.NEU.AND P0, PT, R41, RZ, PT ;  /* 0x000000ff2900720b */ /* 0x000fda0003f0d000 */
[----:B------:R-:W-:Y:S05]  /*8650*/  @!P0 EXIT ;  /* 0x000000000000894d */ /* 0x000fea0003800000 */
.L_x_110:
[----:B------:R-:W-:Y:S05]  /*8660*/  BSYNC.RECONVERGENT B0 ;  /* 0x0000000000007941 */ /* 0x000fea0003800200 */
.L_x_107:
[----:B------:R-:W2:Y:S01]  /*8670*/  S2UR UR5, SR_CgaCtaId ;  /* 0x00000000000579c3 */ /* 0x000ea20000008800 */
[----:B------:R-:W-:Y:S01]  /*8680*/  ULEA UR4, UR54, UR50, 0x3 ;  /* 0x0000003236047291 */ /* 0x000fe2000f8e18ff */
[----:B------:R-:W-:-:S04]  /*8690*/  DEPBAR.LE SB0, 0x0 ;  /* 0x000080000000791a */ /* 0x000fc80000000000 */
[----:B------:R-:W-:-:S04]  /*86a0*/  UIADD3 UR4, UPT, UPT, UR4, 0x98, URZ ;  /* 0x0000009804047890 */ /* 0x000fc8000fffe0ff */
[----:B--2---:R-:W-:-:S09]  /*86b0*/  UPRMT UR4, UR5, 0x654, UR4 ;  /* 0x0000065405047896 */ /* 0x004fd20008000004 */
[----:B------:R-:W-:Y:S01]  /*86c0*/  SYNCS.ARRIVE.TRANS64.RED.A1T0 RZ, [UR4], RZ ;  /* 0x000000ffffff79a7 */ /* 0x000fe20008100404 */
[----:B------:R-:W-:Y:S05]  /*86d0*/  EXIT ;  /* 0x000000000000794d */ /* 0x000fea0003800000 */
.L_x_19:
[----:B------:R-:W-:Y:S07]  /*86e0*/  MOV R0, UR33 ;  /* 0x0000002100007c02 */ /* 0x000fee0008000f00 */
.L_x_111:
[----:B-1----:R1:W3:Y:S02]  /*86f0*/  SYNCS.PHASECHK.TRANS64.TRYWAIT P0, [R0+URZ+0x40], R5 ;  /* 0x00004005000075a7 */ /* 0x0022e400080011ff */
[----:B---3--:R-:W-:Y:S05]  /*8700*/  @!P0 NANOSLEEP.SYNCS 0x989680 ;  /* 0x009896800000895d */ /* 0x008fea0003900000 */
[----:B------:R-:W3:Y:S02]  /*8710*/  @!P0 SYNCS.PHASECHK.TRANS64 P0, [R0+URZ+0x40], R5 ;  /* 0x00004005000085a7 */ /* 0x000ee400080010ff */
[----:B---3--:R-:W-:Y:S05]  /*8720*/  @!P0 BRA `(.L_x_111) ;  /* 0xfffffffc00f08947 */ /* 0x008fea000383ffff */
[----:B------:R-:W-:Y:S05]  /*8730*/  BRA `(.L_x_18) ;  /* 0xffffff9400047947 */ /* 0x000fea000383ffff */
.L_x_25:
[----:B------:R-:W-:Y:S07]  /*8740*/  MOV R0, UR25 ;  /* 0x0000001900007c02 */ /* 0x000fee0008000f00 */
.L_x_112:
[----:B-1----:R1:W2:Y:S02]  /*8750*/  SYNCS.PHASECHK.TRANS64.TRYWAIT P0, [R0+URZ+0x40], R5 ;  /* 0x00004005000075a7 */ /* 0x0022a400080011ff */
[----:B--2---:R-:W-:Y:S05]  /*8760*/  @!P0 NANOSLEEP.SYNCS 0x989680 ;  /* 0x009896800000895d */ /* 0x004fea0003900000 */
[----:B------:R-:W2:Y:S02]  /*8770*/  @!P0 SYNCS.PHASECHK.TRANS64 P0, [R0+URZ+0x40], R5 ;  /* 0x00004005000085a7 */ /* 0x000ea400080010ff */
[----:B--2---:R-:W-:Y:S05]  /*8780*/  @!P0 BRA `(.L_x_112) ;  /* 0xfffffffc00f08947 */ /* 0x004fea000383ffff */
[----:B------:R-:W-:Y:S05]  /*8790*/  BRA `(.L_x_24) ;  /* 0xffffff9800307947 */ /* 0x000fea000383ffff */
.L_x_29:
[----:B------:R-:W-:-:S07]  /*87a0*/  MOV R0, UR29 ;  /* 0x0000001d00007c02 */ /* 0x000fce0008000f00 */
.L_x_113:
[----:B-1----:R1:W2:Y:S02]  /*87b0*/  SYNCS.PHASECHK.TRANS64.TRYWAIT P0, [R0+URZ+0xc0], R3 ;  /* 0x0000c003000075a7 */ /* 0x0022a400080011ff */
[----:B--2---:R-:W-:Y:S05]  /*87c0*/  @!P0 NANOSLEEP.SYNCS 0x989680 ;  /* 0x009896800000895d */ /* 0x004fea0003900000 */
[----:B------:R-:W2:Y:S02]  /*87d0*/  @!P0 SYNCS.PHASECHK.TRANS64 P0, [R0+URZ+0xc0], R3 ;  /* 0x0000c003000085a7 */ /* 0x000ea400080010ff */
[----:B--2---:R-:W-:Y:S05]  /*87e0*/  @!P0 BRA `(.L_x_113) ;  /* 0xfffffffc00f08947 */ /* 0x004fea000383ffff */
[----:B------:R-:W-:Y:S05]  /*87f0*/  BRA `(.L_x_114) ;  /* 0xffffff9c00007947 */ /* 0x000fea000383ffff */
.L_x_33:
[----:B------:R-:W-:-:S07]  /*8800*/  MOV R0, UR4 ;  /* 0x0000000400007c02 */ /* 0x000fce0008000f00 */
.L_x_115:
[----:B-1----:R1:W2:Y:S02]  /*8810*/  SYNCS.PHASECHK.TRANS64.TRYWAIT P0, [R0+URZ], R3 ;  /* 0x00000003000075a7 */ /* 0x0022a400080011ff */
[----:B--2---:R-:W-:Y:S05]  /*8820*/  @!P0 NANOSLEEP.SYNCS 0x989680 ;  /* 0x009896800000895d */ /* 0x004fea0003900000 */
[----:B------:R-:W2:Y:S02]  /*8830*/  @!P0 SYNCS.PHASECHK.TRANS64 P0, [R0+URZ], R3 ;  /* 0x00000003000085a7 */ /* 0x000ea400080010ff */
[----:B--2---:R-:W-:Y:S05]  /*8840*/  @!P0 BRA `(.L_x_115) ;  /* 0xfffffffc00f08947 */ /* 0x004fea000383ffff */
[----:B------:R-:W-:Y:S05]  /*8850*/  BRA `(.L_x_116) ;  /* 0xffffffa000947947 */ /* 0x000fea000383ffff */
.L_x_34:
[----:B------:R-:W-:-:S07]  /*8860*/  MOV R0, UR5 ;  /* 0x0000000500007c02 */ /* 0x000fce0008000f00 */
.L_x_117:
[----:B-1----:R1:W2:Y:S02]  /*8870*/  SYNCS.PHASECHK.TRANS64.TRYWAIT P0, [R0+URZ], R3 ;  /* 0x00000003000075a7 */ /* 0x0022a400080011ff */
[----:B--2---:R-:W-:Y:S05]  /*8880*/  @!P0 NANOSLEEP.SYNCS 0x989680 ;  /* 0x009896800000895d */ /* 0x004fea0003900000 */
[----:B------:R-:W2:Y:S02]  /*8890*/  @!P0 SYNCS.PHASECHK.TRANS64 P0, [R0+URZ], R3 ;  /* 0x00000003000085a7 */ /* 0x000ea400080010ff */
[----:B--2---:R-:W-:Y:S05]  /*88a0*/  @!P0 BRA `(.L_x_117) ;  /* 0xfffffffc00f08947 */ /* 0x004fea000383ffff */
[----:B------:R-:W-:Y:S05]  /*88b0*/  BRA `(.L_x_118) ;  /* 0xffffffa000a47947 */ /* 0x000fea000383ffff */
.L_x_35:
[----:B------:R-:W-:-:S07]  /*88c0*/  MOV R0, UR5 ;  /* 0x0000000500007c02 */ /* 0x000fce0008000f00 */
.L_x_119:
[----:B-1----:R1:W2:Y:S02]  /*88d0*/  SYNCS.PHASECHK.TRANS64.TRYWAIT P0, [R0+URZ], R3 ;  /* 0x00000003000075a7 */ /* 0x0022a400080011ff */
[----:B--2---:R-:W-:Y:S05]  /*88e0*/  @!P0 NANOSLEEP.SYNCS 0x989680 ;  /* 0x009896800000895d */ /* 0x004fea0003900000 */
[----:B------:R-:W2:Y:S02]  /*88f0*/  @!P0 SYNCS.PHASECHK.TRANS64 P0, [R0+URZ], R3 ;  /* 0x00000003000085a7 */ /* 0x000ea400080010ff */
[----:B--2---:R-:W-:Y:S05]  /*8900*/  @!P0 BRA `(.L_x_119) ;  /* 0xfffffffc00f08947 */ /* 0x004fea000383ffff */
[----:B------:R-:W-:Y:S05]  /*8910*/  BRA `(.L_x_120) ;  /* 0xffffffa000b47947 */ /* 0x000fea000383ffff */
.L_x_36:
[----:B------:R-:W-:-:S07]  /*8920*/  MOV R0, UR5 ;  /* 0x0000000500007c02 */ /* 0x000fce0008000f00 */
.L_x_121:
[----:B-1----:R1:W2:Y:S02]  /*8930*/  SYNCS.PHASECHK.TRANS64.TRYWAIT P0, [R0+URZ], R3 ;  /* 0x00000003000075a7 */ /* 0x0022a400080011ff */
[----:B--2---:R-:W-:Y:S05]  /*8940*/  @!P0 NANOSLEEP.SYNCS 0x989680 ;  /* 0x009896800000895d */ /* 0x004fea0003900000 */
[----:B------:R-:W2:Y:S02]  /*8950*/  @!P0 SYNCS.PHASECHK.TRANS64 P0, [R0+URZ], R3 ;  /* 0x00000003000085a7 */ /* 0x000ea400080010ff */
[----:B--2---:R-:W-:Y:S05]  /*8960*/  @!P0 BRA `(.L_x_121) ;  /* 0xfffffffc00f08947 */ /* 0x004fea000383ffff */
[----:B------:R-:W-:Y:S05]  /*8970*/  BRA `(.L_x_122) ;  /* 0xffffffa000c47947 */ /* 0x000fea000383ffff */
.L_x_37:
[----:B------:R-:W-:-:S07]  /*8980*/  MOV R0, UR5 ;  /* 0x0000000500007c02 */ /* 0x000fce0008000f00 */
.L_x_123:
[----:B-1----:R1:W2:Y:S02]  /*8990*/  SYNCS.PHASECHK.TRANS64.TRYWAIT P0, [R0+URZ], R3 ;  /* 0x00000003000075a7 */ /* 0x0022a400080011ff */
[----:B--2---:R-:W-:Y:S05]  /*89a0*/  @!P0 NANOSLEEP.SYNCS 0x989680 ;  /* 0x009896800000895d */ /* 0x004fea0003900000 */
[----:B------:R-:W2:Y:S02]  /*89b0*/  @!P0 SYNCS.PHASECHK.TRANS64 P0, [R0+URZ], R3 ;  /* 0x00000003000085a7 */ /* 0x000ea400080010ff */
[----:B--2---:R-:W-:Y:S05]  /*89c0*/  @!P0 BRA `(.L_x_123) ;  /* 0xfffffffc00f08947 */ /* 0x004fea000383ffff */
[----:B------:R-:W-:Y:S05]  /*89d0*/  BRA `(.L_x_124) ;  /* 0xffffffa000d47947 */ /* 0x000fea000383ffff */
.L_x_38:
[----:B------:R-:W-:-:S07]  /*89e0*/  MOV R0, UR5 ;  /* 0x0000000500007c02 */ /* 0x000fce0008000f00 */
.L_x_125:
[----:B-1----:R1:W2:Y:S02]  /*89f0*/  SYNCS.PHASECHK.TRANS64.TRYWAIT P0, [R0+URZ], R3 ;  /* 0x00000003000075a7 */ /* 0x0022a400080011ff */
[----:B--2---:R-:W-:Y:S05]  /*8a00*/  @!P0 NANOSLEEP.SYNCS 0x989680 ;  /* 0x009896800000895d */ /* 0x004fea0003900000 */
[----:B------:R-:W2:Y:S02]  /*8a10*/  @!P0 SYNCS.PHASECHK.TRANS64 P0, [R0+URZ], R3 ;  /* 0x00000003000085a7 */ /* 0x000ea400080010ff */
[----:B--2---:R-:W-:Y:S05]  /*8a20*/  @!P0 BRA `(.L_x_125) ;  /* 0xfffffffc00f08947 */ /* 0x004fea000383ffff */
[----:B------:R-:W-:Y:S05]  /*8a30*/  BRA `(.L_x_126) ;  /* 0xffffffa000e47947 */ /* 0x000fea000383ffff */
.L_x_39:
[----:B------:R-:W-:-:S07]  /*8a40*/  MOV R0, UR5 ;  /* 0x0000000500007c02 */ /* 0x000fce0008000f00 */
.L_x_127:
[----:B-1----:R1:W2:Y:S02]  /*8a50*/  SYNCS.PHASECHK.TRANS64.TRYWAIT P0, [R0+URZ], R3 ;  /* 0x00000003000075a7 */ /* 0x0022a400080011ff */
[----:B--2---:R-:W-:Y:S05]  /*8a60*/  @!P0 NANOSLEEP.SYNCS 0x989680 ;  /* 0x009896800000895d */ /* 0x004fea0003900000 */
[----:B------:R-:W2:Y:S02]  /*8a70*/  @!P0 SYNCS.PHASECHK.TRANS64 P0, [R0+URZ], R3 ;  /* 0x00000003000085a7 */ /* 0x000ea400080010ff */
[----:B--2---:R-:W-:Y:S05]  /*8a80*/  @!P0 BRA `(.L_x_127) ;  /* 0xfffffffc00f08947 */ /* 0x004fea000383ffff */
[----:B------:R-:W-:Y:S05]  /*8a90*/  BRA `(.L_x_128) ;  /* 0xffffffa000f47947 */ /* 0x000fea000383ffff */
.L_x_42:
[----:B------:R-:W-:-:S07]  /*8aa0*/  MOV R4, UR4 ;  /* 0x0000000400047c02 */ /* 0x000fce0008000f00 */
.L_x_129:
[----:B--2---:R2:W3:Y:S02]  /*8ab0*/  SYNCS.PHASECHK.TRANS64.TRYWAIT P1, [R4+URZ+0xc8], R7 ;  /* 0x0000c807040075a7 */ /* 0x0044e400080211ff */
[----:B---3--:R-:W-:Y:S05]  /*8ac0*/  @!P1 NANOSLEEP.SYNCS 0x989680 ;  /* 0x009896800000995d */ /* 0x008fea0003900000 */
[----:B------:R-:W3:Y:S02]  /*8ad0*/  @!P1 SYNCS.PHASECHK.TRANS64 P1, [R4+URZ+0xc8], R7 ;  /* 0x0000c807040095a7 */ /* 0x000ee400080210ff */
[----:B---3--:R-:W-:Y:S05]  /*8ae0*/  @!P1 BRA `(.L_x_129) ;  /* 0xfffffffc00f09947 */ /* 0x008fea000383ffff */
[----:B------:R-:W-:Y:S05]  /*8af0*/  BRA `(.L_x_130) ;  /* 0xffffffa400647947 */ /* 0x000fea000383ffff */
.L_x_43:
[----:B--2---:R-:W-:-:S07]  /*8b00*/  MOV R4, UR4 ;  /* 0x0000000400047c02 */ /* 0x004fce0008000f00 */
.L_x_131:
[----:B--2---:R2:W3:Y:S02]  /*8b10*/  SYNCS.PHASECHK.TRANS64.TRYWAIT P1, [R4+URZ+0xc0], R5 ;  /* 0x0000c005040075a7 */ /* 0x0044e400080211ff */
[----:B---3--:R-:W-:Y:S05]  /*8b20*/  @!P1 NANOSLEEP.SYNCS 0x989680 ;  /* 0x009896800000995d */ /* 0x008fea0003900000 */
[----:B------:R-:W3:Y:S02]  /*8b30*/  @!P1 SYNCS.PHASECHK.TRANS64 P1, [R4+URZ+0xc0], R5 ;  /* 0x0000c005040095a7 */ /* 0x000ee400080210ff */
[----:B---3--:R-:W-:Y:S05]  /*8b40*/  @!P1 BRA `(.L_x_131) ;  /* 0xfffffffc00f09947 */ /* 0x008fea000383ffff */
[----:B------:R-:W-:Y:S05]  /*8b50*/  BRA `(.L_x_132) ;  /* 0xffffffa4006c7947 */ /* 0x000fea000383ffff */
.L_x_51:
[----:B------:R-:W-:-:S07]  /*8b60*/  MOV R0, UR21 ;  /* 0x0000001500007c02 */ /* 0x000fce0008000f00 */
.L_x_133:
[----:B--2---:R2:W3:Y:S02]  /*8b70*/  SYNCS.PHASECHK.TRANS64.TRYWAIT P0, [R0+URZ+0xc0], R3 ;  /* 0x0000c003000075a7 */ /* 0x0044e400080011ff */
[----:B---3--:R-:W-:Y:S05]  /*8b80*/  @!P0 NANOSLEEP.SYNCS 0x989680 ;  /* 0x009896800000895d */ /* 0x008fea0003900000 */
[----:B------:R-:W3:Y:S02]  /*8b90*/  @!P0 SYNCS.PHASECHK.TRANS64 P0, [R0+URZ+0xc0], R3 ;  /* 0x0000c003000085a7 */ /* 0x000ee400080010ff */
[----:B---3--:R-:W-:Y:S05]  /*8ba0*/  @!P0 BRA `(.L_x_133) ;  /* 0xfffffffc00f08947 */ /* 0x008fea000383ffff */
[----:B------:R-:W-:Y:S05]  /*8bb0*/  BRA `(.L_x_134) ;  /* 0xffffffa800f07947 */ /* 0x000fea000383ffff */
.L_x_52:
[----:B------:R-:W-:-:S07]  /*8bc0*/  MOV R0, UR25 ;  /* 0x0000001900007c02 */ /* 0x000fce0008000f00 */
.L_x_135:
[----:B--2---:R2:W3:Y:S02]  /*8bd0*/  SYNCS.PHASECHK.TRANS64.TRYWAIT P0, [R0+URZ+0xe0], R3 ;  /* 0x0000e003000075a7 */ /* 0x0044e400080011ff */
[----:B---3--:R-:W-:Y:S05]  /*8be0*/  @!P0 NANOSLEEP.SYNCS 0x989680 ;  /* 0x009896800000895d */ /* 0x008fea0003900000 */
[----:B------:R-:W3:Y:S02]  /*8bf0*/  @!P0 SYNCS.PHASECHK.TRANS64 P0, [R0+URZ+0xe0], R3 ;  /* 0x0000e003000085a7 */ /* 0x000ee400080010ff */
[----:B---3--:R-:W-:Y:S05]  /*8c00*/  @!P0 BRA `(.L_x_135) ;  /* 0xfffffffc00f08947 */ /* 0x008fea000383ffff */
[----:B------:R-:W-:Y:S05]  /*8c10*/  BRA `(.L_x_136) ;  /* 0xffffffac00087947 */ /* 0x000fea000383ffff */
.L_x_55:
[----:B--2---:R-:W-:Y:S07]  /*8c20*/  MOV R0, UR17 ;  /* 0x0000001100007c02 */ /* 0x004fee0008000f00 */
.L_x_137:
[----:B--2---:R2:W3:Y:S02]  /*8c30*/  SYNCS.PHASECHK.TRANS64.TRYWAIT P0, [R0+URZ], R3 ;  /* 0x00000003000075a7 */ /* 0x0044e400080011ff */
[----:B---3--:R-:W-:Y:S05]  /*8c40*/  @!P0 NANOSLEEP.SYNCS 0x989680 ;  /* 0x009896800000895d */ /* 0x008fea0003900000 */
[----:B------:R-:W3:Y:S02]  /*8c50*/  @!P0 SYNCS.PHASECHK.TRANS64 P0, [R0+URZ], R3 ;  /* 0x00000003000085a7 */ /* 0x000ee400080010ff */
[----:B---3--:R-:W-:Y:S05]  /*8c60*/  @!P0 BRA `(.L_x_137) ;  /* 0xfffffffc00f08947 */ /* 0x008fea000383ffff */
[----:B------:R-:W-:Y:S05]  /*8c70*/  BRA `(.L_x_54) ;  /* 0xffffffac00387947 */ /* 0x000fea000383ffff */
.L_x_58:
[----:B------:R-:W-:-:S07]  /*8c80*/  MOV R0, UR4 ;  /* 0x0000000400007c02 */ /* 0x000fce0008000f00 */
.L_x_138:
[----:B--2---:R2:W4:Y:S02]  /*8c90*/  SYNCS.PHASECHK.TRANS64.TRYWAIT P0, [R0+URZ], R3 ;  /* 0x00000003000075a7 */ /* 0x00452400080011ff */
[----:B----4-:R-:W-:Y:S05]  /*8ca0*/  @!P0 NANOSLEEP.SYNCS 0x989680 ;  /* 0x009896800000895d */ /* 0x010fea0003900000 */
[----:B------:R-:W4:Y:S02]  /*8cb0*/  @!P0 SYNCS.PHASECHK.TRANS64 P0, [R0+URZ], R3 ;  /* 0x00000003000085a7 */ /* 0x000f2400080010ff */
[----:B----4-:R-:W-:Y:S05]  /*8cc0*/  @!P0 BRA `(.L_x_138) ;  /* 0xfffffffc00f08947 */ /* 0x010fea000383ffff */
[----:B------:R-:W-:Y:S05]  /*8cd0*/  BRA `(.L_x_139) ;  /* 0xffffffb0002c7947 */ /* 0x000fea000383ffff */
.L_x_59:
[----:B------:R-:W-:-:S07]  /*8ce0*/  MOV R0, UR4 ;  /* 0x0000000400007c02 */ /* 0x000fce0008000f00 */
.L_x_140:
[----:B--2---:R2:W3:Y:S02]  /*8cf0*/  SYNCS.PHASECHK.TRANS64.TRYWAIT P0, [R0+URZ], R3 ;  /* 0x00000003000075a7 */ /* 0x0044e400080011ff */
[----:B---3--:R-:W-:Y:S05]  /*8d00*/  @!P0 NANOSLEEP.SYNCS 0x989680 ;  /* 0x009896800000895d */ /* 0x008fea0003900000 */
[----:B------:R-:W3:Y:S02]  /*8d10*/  @!P0 SYNCS.PHASECHK.TRANS64 P0, [R0+URZ], R3 ;  /* 0x00000003000085a7 */ /* 0x000ee400080010ff */
[----:B---3--:R-:W-:Y:S05]  /*8d20*/  @!P0 BRA `(.L_x_140) ;  /* 0xfffffffc00f08947 */ /* 0x008fea000383ffff */
[----:B------:R-:W-:Y:S05]  /*8d30*/  BRA `(.L_x_141) ;  /* 0xffffffb000387947 */ /* 0x000fea000383ffff */
.L_x_64:
[----:B------:R-:W-:Y:S07]  /*8d40*/  MOV R0, UR22 ;  /* 0x0000001600007c02 */ /* 0x000fee0008000f00 */
.L_x_142:
[----:B-1----:R1:W2:Y:S02]  /*8d50*/  SYNCS.PHASECHK.TRANS64.TRYWAIT P0, [R0+URZ+0xc0], R5 ;  /* 0x0000c005000075a7 */ /* 0x0022a400080011ff */
[----:B--2---:R-:W-:Y:S05]  /*8d60*/  @!P0 NANOSLEEP.SYNCS 0x989680 ;  /* 0x009896800000895d */ /* 0x004fea0003900000 */
[----:B------:R-:W2:Y:S02]  /*8d70*/  @!P0 SYNCS.PHASECHK.TRANS64 P0, [R0+URZ+0xc0], R5 ;  /* 0x0000c005000085a7 */ /* 0x000ea400080010ff */
[----:B--2---:R-:W-:Y:S05]  /*8d80*/  @!P0 BRA `(.L_x_142) ;  /* 0xfffffffc00f08947 */ /* 0x004fea000383ffff */
[----:B------:R-:W-:Y:S05]  /*8d90*/  BRA `(.L_x_143) ;  /* 0xffffffb400bc7947 */ /* 0x000fea000383ffff */
.L_x_67:
[----:B------:R-:W-:Y:S07]  /*8da0*/  MOV R9, UR22 ;  /* 0x0000001600097c02 */ /* 0x000fee0008000f00 */
.L_x_144:
[----:B-1----:R1:W2:Y:S02]  /*8db0*/  SYNCS.PHASECHK.TRANS64.TRYWAIT P1, [R9+URZ+0xb8], R14 ;  /* 0x0000b80e090075a7 */ /* 0x0022a400080211ff */
[----:B--2---:R-:W-:Y:S05]  /*8dc0*/  @!P1 NANOSLEEP.SYNCS 0x989680 ;  /* 0x009896800000995d */ /* 0x004fea0003900000 */
[----:B------:R-:W2:Y:S02]  /*8dd0*/  @!P1 SYNCS.PHASECHK.TRANS64 P1, [R9+URZ+0xb8], R14 ;  /* 0x0000b80e090095a7 */ /* 0x000ea400080210ff */
[----:B--2---:R-:W-:Y:S05]  /*8de0*/  @!P1 BRA `(.L_x_144) ;  /* 0xfffffffc00f09947 */ /* 0x004fea000383ffff */
[----:B------:R-:W-:Y:S05]  /*8df0*/  BRA `(.L_x_66) ;  /* 0xffffffbc000c7947 */ /* 0x000fea000383ffff */
.L_x_70:
[----:B------:R-:W-:Y:S07]  /*8e00*/  MOV R0, UR4 ;  /* 0x0000000400007c02 */ /* 0x000fee0008000f00 */
.L_x_145:
[----:B-1----:R1:W2:Y:S02]  /*8e10*/  SYNCS.PHASECHK.TRANS64.TRYWAIT P1, [R0+URZ+0x98], R9 ;  /* 0x00009809000075a7 */ /* 0x0022a400080211ff */
[----:B--2---:R-:W-:Y:S05]  /*8e20*/  @!P1 NANOSLEEP.SYNCS 0x989680 ;  /* 0x009896800000995d */ /* 0x004fea0003900000 */
[----:B------:R-:W2:Y:S02]  /*8e30*/  @!P1 SYNCS.PHASECHK.TRANS64 P1, [R0+URZ+0x98], R9 ;  /* 0x00009809000095a7 */ /* 0x000ea400080210ff */
[----:B--2---:R-:W-:Y:S05]  /*8e40*/  @!P1 BRA `(.L_x_145) ;  /* 0xfffffffc00f09947 */ /* 0x004fea000383ffff */
[----:B------:R-:W-:Y:S05]  /*8e50*/  BRA `(.L_x_146) ;  /* 0xffffffc000287947 */ /* 0x000fea000383ffff */
.L_x_71:
[----:B------:R-:W-:Y:S07]  /*8e60*/  MOV R0, UR5 ;  /* 0x0000000500007c02 */ /* 0x000fee0008000f00 */
.L_x_147:
[----:B-1----:R1:W2:Y:S02]  /*8e70*/  SYNCS.PHASECHK.TRANS64.TRYWAIT P0, [R0+URZ+0x98], R11 ;  /* 0x0000980b000075a7 */ /* 0x0022a400080011ff */
[----:B--2---:R-:W-:Y:S05]  /*8e80*/  @!P0 NANOSLEEP.SYNCS 0x989680 ;  /* 0x009896800000895d */ /* 0x004fea0003900000 */
[----:B------:R-:W2:Y:S02]  /*8e90*/  @!P0 SYNCS.PHASECHK.TRANS64 P0, [R0+URZ+0x98], R11 ;  /* 0x0000980b000085a7 */ /* 0x000ea400080010ff */
[----:B--2---:R-:W-:Y:S05]  /*8ea0*/  @!P0 BRA `(.L_x_147) ;  /* 0xfffffffc00f08947 */ /* 0x004fea000383ffff */
[----:B------:R-:W-:Y:S05]  /*8eb0*/  BRA `(.L_x_148) ;  /* 0xffffffc000907947 */ /* 0x000fea000383ffff */
.L_x_73:
[----:B------:R-:W-:-:S07]  /*8ec0*/  MOV R0, UR4 ;  /* 0x0000000400007c02 */ /* 0x000fce0008000f00 */
.L_x_149:
[----:B--2---:R2:W3:Y:S02]  /*8ed0*/  SYNCS.PHASECHK.TRANS64.TRYWAIT P0, [R0+URZ], R3 ;  /* 0x00000003000075a7 */ /* 0x0044e400080011ff */
[----:B---3--:R-:W-:Y:S05]  /*8ee0*/  @!P0 NANOSLEEP.SYNCS 0x989680 ;  /* 0x009896800000895d */ /* 0x008fea0003900000 */
[----:B------:R-:W3:Y:S02]  /*8ef0*/  @!P0 SYNCS.PHASECHK.TRANS64 P0, [R0+URZ], R3 ;  /* 0x00000003000085a7 */ /* 0x000ee400080010ff */
[----:B---3--:R-:W-:Y:S05]  /*8f00*/  @!P0 BRA `(.L_x_149) ;  /* 0xfffffffc00f08947 */ /* 0x008fea000383ffff */
[----:B------:R-:W-:Y:S05]  /*8f10*/  BRA `(.L_x_150) ;  /* 0xffffffc400147947 */ /* 0x000fea000383ffff */
.L_x_74:
[----:B--2---:R2:W3:Y:S02]  /*8f20*/  SYNCS.PHASECHK.TRANS64.TRYWAIT P0, [R2+URZ], R3 ;  /* 0x00000003020075a7 */ /* 0x0044e400080011ff */
[----:B---3--:R-:W-:Y:S05]  /*8f30*/  @!P0 NANOSLEEP.SYNCS 0x989680 ;  /* 0x009896800000895d */ /* 0x008fea0003900000 */
[----:B------:R-:W3:Y:S02]  /*8f40*/  @!P0 SYNCS.PHASECHK.TRANS64 P0, [R2+URZ], R3 ;  /* 0x00000003020085a7 */ /* 0x000ee400080010ff */
[----:B---3--:R-:W-:Y:S05]  /*8f50*/  @!P0 BRA `(.L_x_74) ;  /* 0xfffffffc00f08947 */ /* 0x008fea000383ffff */
[----:B------:R-:W-:Y:S05]  /*8f60*/  BRA `(.L_x_151) ;  /* 0xffffffc400407947 */ /* 0x000fea000383ffff */
.L_x_76:
[----:B------:R-:W-:Y:S07]  /*8f70*/  MOV R0, UR50 ;  /* 0x0000003200007c02 */ /* 0x000fee0008000f00 */
.L_x_152:
[----:B-1----:R1:W2:Y:S02]  /*8f80*/  SYNCS.PHASECHK.TRANS64.TRYWAIT P0, [R0+URZ+0xc0], R3 ;  /* 0x0000c003000075a7 */ /* 0x0022a400080011ff */
[----:B--2---:R-:W-:Y:S05]  /*8f90*/  @!P0 NANOSLEEP.SYNCS 0x989680 ;  /* 0x009896800000895d */ /* 0x004fea0003900000 */
[----:B------:R-:W2:Y:S02]  /*8fa0*/  @!P0 SYNCS.PHASECHK.TRANS64 P0, [R0+URZ+0xc0], R3 ;  /* 0x0000c003000085a7 */ /* 0x000ea400080010ff */
[----:B--2---:R-:W-:Y:S05]  /*8fb0*/  @!P0 BRA `(.L_x_152) ;  /* 0xfffffffc00f08947 */ /* 0x004fea000383ffff */
[----:B------:R-:W-:Y:S05]  /*8fc0*/  BRA `(.L_x_153) ;  /* 0xffffffc800287947 */ /* 0x000fea000383ffff */
.L_x_86:
[----:B-1----:R1:W2:Y:S02]  /*8fd0*/  SYNCS.PHASECHK.TRANS64.TRYWAIT P1, [R0+URZ+0x80], R5 ;  /* 0x00008005000075a7 */ /* 0x0022a400080211ff */
[----:B--2---:R-:W-:Y:S05]  /*8fe0*/  @!P1 NANOSLEEP.SYNCS 0x989680 ;  /* 0x009896800000995d */ /* 0x004fea0003900000 */
[----:B------:R-:W2:Y:S02]  /*8ff0*/  @!P1 SYNCS.PHASECHK.TRANS64 P1, [R0+URZ+0x80], R5 ;  /* 0x00008005000095a7 */ /* 0x000ea400080210ff */
[----:B--2---:R-:W-:Y:S05]  /*9000*/  @!P1 BRA `(.L_x_86) ;  /* 0xfffffffc00f09947 */ /* 0x004fea000383ffff */
[----:B------:R-:W-:Y:S05]  /*9010*/  BRA `(.L_x_85) ;  /* 0xffffffd800847947 */ /* 0x000fea000383ffff */
.L_x_88:
[----:B------:R1:W1:Y:S02]  /*9020*/  SYNCS.PHASECHK.TRANS64.TRYWAIT P1, [R106+URZ+0xd0], R3 ;  /* 0x0000d0036a0075a7 */ /* 0x00026400080211ff */
[----:B-1----:R-:W-:Y:S05]  /*9030*/  @!P1 NANOSLEEP.SYNCS 0x989680 ;  /* 0x009896800000995d */ /* 0x002fea0003900000 */
[----:B------:R-:W1:Y:S02]  /*9040*/  @!P1 SYNCS.PHASECHK.TRANS64 P1, [R106+URZ+0xd0], R3 ;  /* 0x0000d0036a0095a7 */ /* 0x000e6400080210ff */
[----:B-1----:R-:W-:Y:S05]  /*9050*/  @!P1 BRA `(.L_x_88) ;  /* 0xfffffffc00f09947 */ /* 0x002fea000383ffff */
[----:B------:R-:W-:Y:S05]  /*9060*/  BRA `(.L_x_87) ;  /* 0xffffffd800b47947 */ /* 0x000fea000383ffff */
.L_x_99:
[----:B--2---:R2:W3:Y:S02]  /*9070*/  SYNCS.PHASECHK.TRANS64.TRYWAIT P1, [R3+URZ+0x80], R4 ;  /* 0x00008004030075a7 */ /* 0x0044e400080211ff */
[----:B---3--:R-:W-:Y:S05]  /*9080*/  @!P1 NANOSLEEP.SYNCS 0x989680 ;  /* 0x009896800000995d */ /* 0x008fea0003900000 */
[----:B------:R-:W3:Y:S02]  /*9090*/  @!P1 SYNCS.PHASECHK.TRANS64 P1, [R3+URZ+0x80], R4 ;  /* 0x00008004030095a7 */ /* 0x000ee400080210ff */
[----:B---3--:R-:W-:Y:S05]  /*90a0*/  @!P1 BRA `(.L_x_99) ;  /* 0xfffffffc00f09947 */ /* 0x008fea000383ffff */
[----:B------:R-:W-:Y:S05]  /*90b0*/  BRA `(.L_x_98) ;  /* 0xffffffe400b87947 */ /* 0x000fea000383ffff */
        .weak           $__internal_0_$__cuda_sm10x_tcgen05_guardrail_trap_col_being_dealloced_not_returned_by_alloc
        .type           $__internal_0_$__cuda_sm10x_tcgen05_guardrail_trap_col_being_dealloced_not_returned_by_alloc,@function
        .size           $__internal_0_$__cuda_sm10x_tcgen05_guardrail_trap_col_being_dealloced_not_returned_by_alloc,($__internal_1_$__cuda_sm10x_tcgen05_guardrail_trap_phase_invalid_during_alloc - $__internal_0_$__cuda_sm10x_tcgen05_guardrail_trap_col_being_dealloced_not_returned_by_alloc)
$__internal_0_$__cuda_sm10x_tcgen05_guardrail_trap_col_being_dealloced_not_returned_by_alloc:
[----:B------:R-:W-:Y:S05]  /*90c0*/  BPT.TRAP 0x1 ;  /* 0x000000040000795c */ /* 0x000fea0000300000 */
[----:B------:R-:W-:-:S04]  /*90d0*/  MOV R3, 0x0 ;  /* 0x0000000000037802 */ /* 0x000fc80000000f00 */
[----:B------:R-:W-:Y:S05]  /*90e0*/  RET.REL.NODEC R2 `(_ZN7cutlass13device_kernelINS_4conv6kernel13ConvUniversalINS1_16ConvProblemShapeILNS1_8OperatorE2ELi2EEENS1_10collective14CollectiveConvINS1_47MainloopSm100TmaUmmaWarpSpecializedImplicitGemmILS5_2ELi8ELi2ELi1ELi2EN4cute5tupleIJNSA_1CILi1EEESD_SD_EEEEENSB_IJNSC_ILi128EEENSB_IJNSC_ILi64EEEEEESI_EEENS_10bfloat16_tESK_NSA_8TiledMMAINSA_8MMA_AtomIJNSA_20SM100_MMA_F16BF16_SSISK_SK_fLi128ELi64ELNSA_4UMMA5MajorE1ELSP_1ELNSO_7ScaleInE0ELSQ_0EEEEEENSA_6LayoutISE_NSB_IJNSC_ILi0EEESU_SU_EEEEENSB_IJNSA_10UnderscoreESX_SX_EEEEENS7_6detail27Sm100ImplicitGemmTileTraitsINSA_13SM90_TMA_LOADENSA_14ComposedLayoutINSA_7SwizzleILi3ELi4ELi3EEENSA_18smem_ptr_flag_bitsILi16EEENST_INSB_IJSH_NSC_ILi8EEEEEENSB_IJSD_SH_EEEEEEEvEENS11_INSA_20SM90_TMA_LOAD_IM2COLES1C_vEEEENS_8epilogue10collective18CollectiveEpilogueINS1H_23Sm100TmaWarpSpecializedILi3ELi2ELi32ELb1ELb0EEEJSJ_NSB_IJNST_ISG_SD_EENST_INSC_ILi32EEESD_EEEEESK_NSB_IJlNSB_IJSD_llEEESU_EEESK_S1R_NS1H_6fusion15FusionCallbacksIS1L_NS1S_17LinearCombinationISK_fSK_fLNS_15FloatRoundStyleE2EEESJ_S1P_JEEENSA_5SM1004TMEM4LOAD26SM100_TMEM_LOAD_32dp32b32xES12_NS13_INS14_ILi2ELi4ELi3EEES17_NST_INSB_IJS18_S1N_EEENSB_IJS1N_SD_EEEEEEENSA_39AutoVectorizingCopyWithAssumedAlignmentILi128EEENSA_14SM90_TMA_STOREES26_S28_S28_EEEvvEEEEvNT_6ParamsE) ;  /* 0xffffff6c02c47950 */ /* 0x000fea0003c3ffff */
        .weak           $__internal_1_$__cuda_sm10x_tcgen05_guardrail_trap_phase_invalid_during_alloc
        .type           $__internal_1_$__cuda_sm10x_tcgen05_guardrail_trap_phase_invalid_during_alloc,@function
        .size           $__internal_1_$__cuda_sm10x_tcgen05_guardrail_trap_phase_invalid_during_alloc,($__internal_2_$__cuda_sm10x_tcgen05_guardrail_trap_unallocated_columns_being_dealloced - $__internal_1_$__cuda_sm10x_tcgen05_guardrail_trap_phase_invalid_during_alloc)
$__internal_1_$__cuda_sm10x_tcgen05_guardrail_trap_phase_invalid_during_alloc:
[----:B------:R-:W-:Y:S05]  /*90f0*/  BPT.TRAP 0x1 ;  /* 0x000000040000795c */ /* 0x000fea0000300000 */
[----:B------:R-:W-:-:S04]  /*9100*/  HFMA2 R3, -RZ, RZ, 0, 0 ;  /* 0x00000000ff037431 */ /* 0x000fc800000001ff */
[----:B------:R-:W-:Y:S05]  /*9110*/  RET.REL.NODEC R2 `(_ZN7cutlass13device_kernelINS_4conv6kernel13ConvUniversalINS1_16ConvProblemShapeILNS1_8OperatorE2ELi2EEENS1_10collective14CollectiveConvINS1_47MainloopSm100TmaUmmaWarpSpecializedImplicitGemmILS5_2ELi8ELi2ELi1ELi2EN4cute5tupleIJNSA_1CILi1EEESD_SD_EEEEENSB_IJNSC_ILi128EEENSB_IJNSC_ILi64EEEEEESI_EEENS_10bfloat16_tESK_NSA_8TiledMMAINSA_8MMA_AtomIJNSA_20SM100_MMA_F16BF16_SSISK_SK_fLi128ELi64ELNSA_4UMMA5MajorE1ELSP_1ELNSO_7ScaleInE0ELSQ_0EEEEEENSA_6LayoutISE_NSB_IJNSC_ILi0EEESU_SU_EEEEENSB_IJNSA_10UnderscoreESX_SX_EEEEENS7_6detail27Sm100ImplicitGemmTileTraitsINSA_13SM90_TMA_LOADENSA_14ComposedLayoutINSA_7SwizzleILi3ELi4ELi3EEENSA_18smem_ptr_flag_bitsILi16EEENST_INSB_IJSH_NSC_ILi8EEEEEENSB_IJSD_SH_EEEEEEEvEENS11_INSA_20SM90_TMA_LOAD_IM2COLES1C_vEEEENS_8epilogue10collective18CollectiveEpilogueINS1H_23Sm100TmaWarpSpecializedILi3ELi2ELi32ELb1ELb0EEEJSJ_NSB_IJNST_ISG_SD_EENST_INSC_ILi32EEESD_EEEEESK_NSB_IJlNSB_IJSD_llEEESU_EEESK_S1R_NS1H_6fusion15FusionCallbacksIS1L_NS1S_17LinearCombinationISK_fSK_fLNS_15FloatRoundStyleE2EEESJ_S1P_JEEENSA_5SM1004TMEM4LOAD26SM100_TMEM_LOAD_32dp32b32xES12_NS13_INS14_ILi2ELi4ELi3EEES17_NST_INSB_IJS18_S1N_EEENSB_IJS1N_SD_EEEEEEENSA_39AutoVectorizingCopyWithAssumedAlignmentILi128EEENSA_14SM90_TMA_STOREES26_S28_S28_EEEvvEEEEvNT_6ParamsE) ;  /* 0xffffff6c02b87950 */ /* 0x000fea0003c3ffff */
        .weak           $__internal_2_$__cuda_sm10x_tcgen05_guardrail_trap_unallocated_columns_being_dealloced
        .type           $__internal_2_$__cuda_sm10x_tcgen05_guardrail_trap_unallocated_columns_being_dealloced,@function
        .size           $__internal_2_$__cuda_sm10x_tcgen05_guardrail_trap_unallocated_columns_being_dealloced,(.L_x_155 - $__internal_2_$__cuda_sm10x_tcgen05_guardrail_trap_unallocated_columns_being_dealloced)
$__internal_2_$__cuda_sm10x_tcgen05_guardrail_trap_unallocated_columns_being_dealloced:
[----:B------:R-:W-:Y:S05]  /*9120*/  BPT.TRAP 0x1 ;  /* 0x000000040000795c */ /* 0x000fea0000300000 */
[----:B------:R-:W-:-:S04]  /*9130*/  MOV R3, 0x0 ;  /* 0x0000000000037802 */ /* 0x000fc80000000f00 */
[----:B------:R-:W-:Y:S05]  /*9140*/  RET.REL.NODEC R2 `(_ZN7cutlass13device_kernelINS_4conv6kernel13ConvUniversalINS1_16ConvProblemShapeILNS1_8OperatorE2ELi2EEENS1_10collective14CollectiveConvINS1_47MainloopSm100TmaUmmaWarpSpecializedImplicitGemmILS5_2ELi8ELi2ELi1ELi2EN4cute5tupleIJNSA_1CILi1EEESD_SD_EEEEENSB_IJNSC_ILi128EEENSB_IJNSC_ILi64EEEEEESI_EEENS_10bfloat16_tESK_NSA_8TiledMMAINSA_8MMA_AtomIJNSA_20SM100_MMA_F16BF16_SSISK_SK_fLi128ELi64ELNSA_4UMMA5MajorE1ELSP_1ELNSO_7ScaleInE0ELSQ_0EEEEEENSA_6LayoutISE_NSB_IJNSC_ILi0EEESU_SU_EEEEENSB_IJNSA_10UnderscoreESX_SX_EEEEENS7_6detail27Sm100ImplicitGemmTileTraitsINSA_13SM90_TMA_LOADENSA_14ComposedLayoutINSA_7SwizzleILi3ELi4ELi3EEENSA_18smem_ptr_flag_bitsILi16EEENST_INSB_IJSH_NSC_ILi8EEEEEENSB_IJSD_SH_EEEEEEEvEENS11_INSA_20SM90_TMA_LOAD_IM2COLES1C_vEEEENS_8epilogue10collective18CollectiveEpilogueINS1H_23Sm100TmaWarpSpecializedILi3ELi2ELi32ELb1ELb0EEEJSJ_NSB_IJNST_ISG_SD_EENST_INSC_ILi32EEESD_EEEEESK_NSB_IJlNSB_IJSD_llEEESU_EEESK_S1R_NS1H_6fusion15FusionCallbacksIS1L_NS1S_17LinearCombinationISK_fSK_fLNS_15FloatRoundStyleE2EEESJ_S1P_JEEENSA_5SM1004TMEM4LOAD26SM100_TMEM_LOAD_32dp32b32xES12_NS13_INS14_ILi2ELi4ELi3EEES17_NST_INSB_IJS18_S1N_EEENSB_IJS1N_SD_EEEEEEENSA_39AutoVectorizingCopyWithAssumedAlignmentILi128EEENSA_14SM90_TMA_STOREES26_S28_S28_EEEvvEEEEvNT_6ParamsE) ;  /* 0xffffff6c02ac7950 */ /* 0x000fea0003c3ffff */
.L_x_154:
[----:B------:R-:W-:-:S00]  /*9150*/  BRA `(.L_x_154) ;  /* 0xfffffffc00fc7947 */ /* 0x000fc0000383ffff */
[----:B------:R-:W-:-:S00]  /*9160*/  NOP ;  /* 0x0000000000007918 */ /* 0x000fc00000000000 */
        /* <DEDUP_REMOVED lines=9> */
.L_x_155:


//--------------------- .nv.global.init           --------------------------
	.section	.nv.global.init,"aw",@progbits
.nv.global.init:
	.type		$str$29,@object
	.size		$str$29,($str$30 - $str$29)
$str$29:
        /*0000*/ 	.byte	0x28, 0x61, 0x64, 0x64, 0x72, 0x65, 0x73, 0x73, 0x20, 0x26, 0x20, 0x6d, 0x61, 0x73, 0x6b, 0x29
        /*0010*/ 	.byte	0x20, 0x3d, 0x3d, 0x20, 0x30, 0x00
	.type		$str$30,@object
	.size		$str$30,($str$28 - $str$30)
$str$30:
        /*0016*/ 	.byte	0x2f, 0x74, 0x6d, 0x70, 0x2f, 0x63, 0x75, 0x74, 0x6c, 0x61, 0x73, 0x73, 0x5f, 0x73, 0x77, 0x65
        /*0026*/ 	.byte	0x65, 0x70, 0x5f, 0x73, 0x72, 0x63, 0x2f, 0x69, 0x6e, 0x63, 0x6c, 0x75, 0x64, 0x65, 0x2f, 0x63
        /*0036*/ 	.byte	0x75, 0x74, 0x65, 0x2f, 0x70, 0x6f, 0x69, 0x6e, 0x74, 0x65, 0x72, 0x5f, 0x66, 0x6c, 0x61, 0x67
        /*0046*/ 	.byte	0x67, 0x65, 0x64, 0x2e, 0x68, 0x70, 0x70, 0x00
	.type		$str$28,@object
	.size		$str$28,($str$27 - $str$28)
$str$28:
        /*004e*/ 	.byte	0x2f, 0x74, 0x6d, 0x70, 0x2f, 0x63, 0x75, 0x74, 0x6c, 0x61, 0x73, 0x73, 0x5f, 0x73, 0x77, 0x65
        /*005e*/ 	.byte	0x65, 0x70, 0x5f, 0x73, 0x72, 0x63, 0x2f, 0x69, 0x6e, 0x63, 0x6c, 0x75, 0x64, 0x65, 0x2f, 0x63
        /*006e*/ 	.byte	0x75, 0x74, 0x65, 0x2f, 0x61, 0x74, 0x6f, 0x6d, 0x2f, 0x63, 0x6f, 0x70, 0x79, 0x5f, 0x74, 0x72
        /*007e*/ 	.byte	0x61, 0x69, 0x74, 0x73, 0x5f, 0x73, 0x6d, 0x31, 0x30, 0x30, 0x2e, 0x68, 0x70, 0x70, 0x00
	.type		$str$27,@object
	.size		$str$27,(__unnamed_1 - $str$27)
$str$27:
        /*008d*/ 	.byte	0x28, 0x28, 0x75, 0x69, 0x6e, 0x74, 0x33, 0x32, 0x5f, 0x74, 0x28, 0x74, 0x68, 0x72, 0x65, 0x61
        /*009d*/ 	.byte	0x64, 0x49, 0x64, 0x78, 0x2e, 0x78, 0x29, 0x20, 0x2f, 0x20, 0x33, 0x32, 0x29, 0x20, 0x25, 0x20
        /*00ad*/ 	.byte	0x34, 0x29, 0x20, 0x3d, 0x3d, 0x20, 0x28, 0x28, 0x28, 0x74, 0x6d, 0x65, 0x6d, 0x5f, 0x61, 0x64
        /*00bd*/ 	.byte	0x64, 0x72, 0x20, 0x3e, 0x3e, 0x20, 0x31, 0x36, 0x29, 0x20, 0x2f, 0x20, 0x33, 0x32, 0x29, 0x20
        /*00cd*/ 	.byte	0x25, 0x20, 0x34, 0x29, 0x00
	.type		__unnamed_1,@object
	.size		__unnamed_1,(__unnamed_2 - __unnamed_1)
__unnamed_1:
        /*00d2*/ 	.byte	0x61, 0x75, 0x74, 0x6f, 0x20, 0x63, 0x75, 0x74, 0x65, 0x3a, 0x3a, 0x61, 0x73, 0x5f, 0x70, 0x6f
        /* <DEDUP_REMOVED lines=24> */
        /*0262*/ 	.byte	0x34, 0x30, 0x39, 0x36, 0x3e, 0x3e, 0x3e, 0x3e, 0x5d, 0x00
	.type		__unnamed_2,@object
	.size		__unnamed_2,(.L_2 - __unnamed_2)
__unnamed_2:
        /* <DEDUP_REMOVED lines=42> */
        /*050c*/ 	.byte	0x3e, 0x3e, 0x5d, 0x00
.L_2:


//--------------------- .nv.shared._ZN7cutlass13device_kernelINS_4conv6kernel13ConvUniversalINS1_16ConvProblemShapeILNS1_8OperatorE2ELi2EEENS1_10collective14CollectiveConvINS1_47MainloopSm100TmaUmmaWarpSpecializedImplicitGemmILS5_2ELi8ELi2ELi1ELi2EN4cute5tupleIJNSA_1CILi1EEESD_SD_EEEEENSB_IJNSC_ILi128EEENSB_IJNSC_ILi64EEEEEESI_EEENS_10bfloat16_tESK_NSA_8TiledMMAINSA_8MMA_AtomIJNSA_20SM100_MMA_F16BF16_SSISK_SK_fLi128ELi64ELNSA_4UMMA5MajorE1ELSP_1ELNSO_7ScaleInE0ELSQ_0EEEEEENSA_6LayoutISE_NSB_IJNSC_ILi0EEESU_SU_EEEEENSB_IJNSA_10UnderscoreESX_SX_EEEEENS7_6detail27Sm100ImplicitGemmTileTraitsINSA_13SM90_TMA_LOADENSA_14ComposedLayoutINSA_7SwizzleILi3ELi4ELi3EEENSA_18smem_ptr_flag_bitsILi16EEENST_INSB_IJSH_NSC_ILi8EEEEEENSB_IJSD_SH_EEEEEEEvEENS11_INSA_20SM90_TMA_LOAD_IM2COLES1C_vEEEENS_8epilogue10collective18CollectiveEpilogueINS1H_23Sm100TmaWarpSpecializedILi3ELi2ELi32ELb1ELb0EEEJSJ_NSB_IJNST_ISG_SD_EENST_INSC_ILi32EEESD_EEEEESK_NSB_IJlNSB_IJSD_llEEESU_EEESK_S1R_NS1H_6fusion15FusionCallbacksIS1L_NS1S_17LinearCombinationISK_fSK_fLNS_15FloatRoundStyleE2EEESJ_S1P_JEEENSA_5SM1004TMEM4LOAD26SM100_TMEM_LOAD_32dp32b32xES12_NS13_INS14_ILi2ELi4ELi3EEES17_NST_INSB_IJS18_S1N_EEENSB_IJS1N_SD_EEEEEEENSA_39AutoVectorizingCopyWithAssumedAlignmentILi128EEENSA_14SM90_TMA_STOREES26_S28_S28_EEEvvEEEEvNT_6ParamsE --------------------------
	.section	.nv.shared._ZN7cutlass13device_kernelINS_4conv6kernel13ConvUniversalINS1_16ConvProblemShapeILNS1_8OperatorE2ELi2EEENS1_10collective14CollectiveConvINS1_47MainloopSm100TmaUmmaWarpSpecializedImplicitGemmILS5_2ELi8ELi2ELi1ELi2EN4cute5tupleIJNSA_1CILi1EEESD_SD_EEEEENSB_IJNSC_ILi128EEENSB_IJNSC_ILi64EEEEEESI_EEENS_10bfloat16_tESK_NSA_8TiledMMAINSA_8MMA_AtomIJNSA_20SM100_MMA_F16BF16_SSISK_SK_fLi128ELi64ELNSA_4UMMA5MajorE1ELSP_1ELNSO_7ScaleInE0ELSQ_0EEEEEENSA_6LayoutISE_NSB_IJNSC_ILi0EEESU_SU_EEEEENSB_IJNSA_10UnderscoreESX_SX_EEEEENS7_6detail27Sm100ImplicitGemmTileTraitsINSA_13SM90_TMA_LOADENSA_14ComposedLayoutINSA_7SwizzleILi3ELi4ELi3EEENSA_18smem_ptr_flag_bitsILi16EEENST_INSB_IJSH_NSC_ILi8EEEEEENSB_IJSD_SH_EEEEEEEvEENS11_INSA_20SM90_TMA_LOAD_IM2COLES1C_vEEEENS_8epilogue10collective18CollectiveEpilogueINS1H_23Sm100TmaWarpSpecializedILi3ELi2ELi32ELb1ELb0EEEJSJ_NSB_IJNST_ISG_SD_EENST_INSC_ILi32EEESD_EEEEESK_NSB_IJlNSB_IJSD_llEEESU_EEESK_S1R_NS1H_6fusion15FusionCallbacksIS1L_NS1S_17LinearCombinationISK_fSK_fLNS_15FloatRoundStyleE2EEESJ_S1P_JEEENSA_5SM1004TMEM4LOAD26SM100_TMEM_LOAD_32dp32b32xES12_NS13_INS14_ILi2ELi4ELi3EEES17_NST_INSB_IJS18_S1N_EEENSB_IJS1N_SD_EEEEEEENSA_39AutoVectorizingCopyWithAssumedAlignmentILi128EEENSA_14SM90_TMA_STOREES26_S28_S28_EEEvvEEEEvNT_6ParamsE,"aw",@nobits
	.sectionflags	@""
	.align	16
	.zero		1024


//--------------------- .nv.shared.reserved.0     --------------------------
	.section	.nv.shared.reserved.0,"aw",@nobits
	.weak		__nv_reservedSMEM_offset_0_alias
	.size		__nv_reservedSMEM_offset_0_alias, 0, 64
	.other		__nv_reservedSMEM_offset_0_alias,@"STO_CUDA_RESERVED_SHARED STV_DEFAULT"
__nv_reservedSMEM_offset_0_alias:
	.zero		0
.nv.shared.reserved.0:
	.zero		64
	.weak		__nv_reservedSMEM_tcgen05_partition
	.type		__nv_reservedSMEM_tcgen05_partition,@object
	.size		__nv_reservedSMEM_tcgen05_partition,(.L_0 - __nv_reservedSMEM_tcgen05_partition)
__nv_reservedSMEM_tcgen05_partition:
	.zero		32
.L_0:


//--------------------- .nv.global                --------------------------
	.section	.nv.global,"aw",@nobits
.nv.global:
	.type		_ZN39_INTERNAL_2093311a_4_k_cu_c6d0f3ff_33334cute1_E,@object
	.size		_ZN39_INTERNAL_2093311a_4_k_cu_c6d0f3ff_33334cute1_E,(_ZN39_INTERNAL_2093311a_4_k_cu_c6d0f3ff_33334cuda3std3__45__cpo6cbeginE - _ZN39_INTERNAL_2093311a_4_k_cu_c6d0f3ff_33334cute1_E)
_ZN39_INTERNAL_2093311a_4_k_cu_c6d0f3ff_33334cute1_E:
	.zero		1
	.type		_ZN39_INTERNAL_2093311a_4_k_cu_c6d0f3ff_33334cuda3std3__45__cpo6cbeginE,@object
	.size		_ZN39_INTERNAL_2093311a_4_k_cu_c6d0f3ff_33334cuda3std3__45__cpo6cbeginE,(_ZN39_INTERNAL_2093311a_4_k_cu_c6d0f3ff_33334cuda3std3__48in_placeE - _ZN39_INTERNAL_2093311a_4_k_cu_c6d0f3ff_33334cuda3std3__45__cpo6cbeginE)
_ZN39_INTERNAL_2093311a_4_k_cu_c6d0f3ff_33334cuda3std3__45__cpo6cbeginE:
	.zero		1
	.type		_ZN39_INTERNAL_2093311a_4_k_cu_c6d0f3ff_33334cuda3std3__48in_placeE,@object
	.size		_ZN39_INTERNAL_2093311a_4_k_cu_c6d0f3ff_33334cuda3std3__48in_placeE,(_ZN39_INTERNAL_2093311a_4_k_cu_c6d0f3ff_33334cuda3std6ranges3__45__cpo9iter_moveE - _ZN39_INTERNAL_2093311a_4_k_cu_c6d0f3ff_33334cuda3std3__48in_placeE)
_ZN39_INTERNAL_2093311a_4_k_cu_c6d0f3ff_33334cuda3std3__48in_placeE:
	.zero		1
	.type		_ZN39_INTERNAL_2093311a_4_k_cu_c6d0f3ff_33334cuda3std6ranges3__45__cpo9iter_moveE,@object
	.size		_ZN39_INTERNAL_2093311a_4_k_cu_c6d0f3ff_33334cuda3std6ranges3__45__cpo9iter_moveE,(_ZN39_INTERNAL_2093311a_4_k_cu_c6d0f3ff_33334cuda3std3__45__cpo5beginE - _ZN39_INTERNAL_2093311a_4_k_cu_c6d0f3ff_33334cuda3std6ranges3__45__cpo9iter_moveE)
_ZN39_INTERNAL_2093311a_4_k_cu_c6d0f3ff_33334cuda3std6ranges3__45__cpo9iter_moveE:
	.zero		1
	.type		_ZN39_INTERNAL_2093311a_4_k_cu_c6d0f3ff_33334cuda3std3__45__cpo5beginE,@object
	.size		_ZN39_INTERNAL_2093311a_4_k_cu_c6d0f3ff_33334cuda3std3__45__cpo5beginE,(_ZN39_INTERNAL_2093311a_4_k_cu_c6d0f3ff_33334cuda3std3__441_GLOBAL__N__2093311a_4_k_cu_c6d0f3ff_33336ignoreE - _ZN39_INTERNAL_2093311a_4_k_cu_c6d0f3ff_33334cuda3std3__45__cpo5beginE)
_ZN39_INTERNAL_2093311a_4_k_cu_c6d0f3ff_33334cuda3std3__45__cpo5beginE:
	.zero		1
	.type		_ZN39_INTERNAL_2093311a_4_k_cu_c6d0f3ff_33334cuda3std3__441_GLOBAL__N__2093311a_4_k_cu_c6d0f3ff_33336ignoreE,@object
	.size		_ZN39_INTERNAL_2093311a_4_k_cu_c6d0f3ff_33334cuda3std3__441_GLOBAL__N__2093311a_4_k_cu_c6d0f3ff_33336ignoreE,(_ZN39_INTERNAL_2093311a_4_k_cu_c6d0f3ff_33334cute7productE - _ZN39_INTERNAL_2093311a_4_k_cu_c6d0f3ff_33334cuda3std3__441_GLOBAL__N__2093311a_4_k_cu_c6d0f3ff_33336ignoreE)
_ZN39_INTERNAL_2093311a_4_k_cu_c6d0f3ff_33334cuda3std3__441_GLOBAL__N__2093311a_4_k_cu_c6d0f3ff_33336ignoreE:
	.zero		1
	.type		_ZN39_INTERNAL_2093311a_4_k_cu_c6d0f3ff_33334cute7productE,@object
	.size		_ZN39_INTERNAL_2093311a_4_k_cu_c6d0f3ff_33334cute7productE,(_ZN39_INTERNAL_2093311a_4_k_cu_c6d0f3ff_33334cuda3std3__45__cpo3endE - _ZN39_INTERNAL_2093311a_4_k_cu_c6d0f3ff_33334cute7productE)
_ZN39_INTERNAL_2093311a_4_k_cu_c6d0f3ff_33334cute7productE:
	.zero		1
	.type		_ZN39_INTERNAL_2093311a_4_k_cu_c6d0f3ff_33334cuda3std3__45__cpo3endE,@object
	.size		_ZN39_INTERNAL_2093311a_4_k_cu_c6d0f3ff_33334cuda3std3__45__cpo3endE,(_ZN39_INTERNAL_2093311a_4_k_cu_c6d0f3ff_33334cuda3std3__419piecewise_constructE - _ZN39_INTERNAL_2093311a_4_k_cu_c6d0f3ff_33334cuda3std3__45__cpo3endE)
_ZN39_INTERNAL_2093311a_4_k_cu_c6d0f3ff_33334cuda3std3__45__cpo3endE:
	.zero		1
	.type		_ZN39_INTERNAL_2093311a_4_k_cu_c6d0f3ff_33334cuda3std3__419piecewise_constructE,@object
	.size		_ZN39_INTERNAL_2093311a_4_k_cu_c6d0f3ff_33334cuda3std3__419piecewise_constructE,(_ZN39_INTERNAL_2093311a_4_k_cu_c6d0f3ff_33334cuda3std3__45__cpo4cendE - _ZN39_INTERNAL_2093311a_4_k_cu_c6d0f3ff_33334cuda3std3__419piecewise_constructE)
_ZN39_INTERNAL_2093311a_4_k_cu_c6d0f3ff_33334cuda3std3__419piecewise_constructE:
	.zero		1
	.type		_ZN39_INTERNAL_2093311a_4_k_cu_c6d0f3ff_33334cuda3std3__45__cpo4cendE,@object
	.size		_ZN39_INTERNAL_2093311a_4_k_cu_c6d0f3ff_33334cuda3std3__45__cpo4cendE,(_ZN39_INTERNAL_2093311a_4_k_cu_c6d0f3ff_33334cuda3std6ranges3__45__cpo4swapE - _ZN39_INTERNAL_2093311a_4_k_cu_c6d0f3ff_33334cuda3std3__45__cpo4cendE)
_ZN39_INTERNAL_2093311a_4_k_cu_c6d0f3ff_33334cuda3std3__45__cpo4cendE:
	.zero		1
	.type		_ZN39_INTERNAL_2093311a_4_k_cu_c6d0f3ff_33334cuda3std6ranges3__45__cpo4swapE,@object
	.size		_ZN39_INTERNAL_2093311a_4_k_cu_c6d0f3ff_33334cuda3std6ranges3__45__cpo4swapE,(.L_10 - _ZN39_INTERNAL_2093311a_4_k_cu_c6d0f3ff_33334cuda3std6ranges3__45__cpo4swapE)
_ZN39_INTERNAL_2093311a_4_k_cu_c6d0f3ff_33334cuda3std6ranges3__45__cpo4swapE:
	.zero		1
.L_10:


//--------------------- .nv.constant0._ZN7cutlass13device_kernelINS_4conv6kernel13ConvUniversalINS1_16ConvProblemShapeILNS1_8OperatorE2ELi2EEENS1_10collective14CollectiveConvINS1_47MainloopSm100TmaUmmaWarpSpecializedImplicitGemmILS5_2ELi8ELi2ELi1ELi2EN4cute5tupleIJNSA_1CILi1EEESD_SD_EEEEENSB_IJNSC_ILi128EEENSB_IJNSC_ILi64EEEEEESI_EEENS_10bfloat16_tESK_NSA_8TiledMMAINSA_8MMA_AtomIJNSA_20SM100_MMA_F16BF16_SSISK_SK_fLi128ELi64ELNSA_4UMMA5MajorE1ELSP_1ELNSO_7ScaleInE0ELSQ_0EEEEEENSA_6LayoutISE_NSB_IJNSC_ILi0EEESU_SU_EEEEENSB_IJNSA_10UnderscoreESX_SX_EEEEENS7_6detail27Sm100ImplicitGemmTileTraitsINSA_13SM90_TMA_LOADENSA_14ComposedLayoutINSA_7SwizzleILi3ELi4ELi3EEENSA_18smem_ptr_flag_bitsILi16EEENST_INSB_IJSH_NSC_ILi8EEEEEENSB_IJSD_SH_EEEEEEEvEENS11_INSA_20SM90_TMA_LOAD_IM2COLES1C_vEEEENS_8epilogue10collective18CollectiveEpilogueINS1H_23Sm100TmaWarpSpecializedILi3ELi2ELi32ELb1ELb0EEEJSJ_NSB_IJNST_ISG_SD_EENST_INSC_ILi32EEESD_EEEEESK_NSB_IJlNSB_IJSD_llEEESU_EEESK_S1R_NS1H_6fusion15FusionCallbacksIS1L_NS1S_17LinearCombinationISK_fSK_fLNS_15FloatRoundStyleE2EEESJ_S1P_JEEENSA_5SM1004TMEM4LOAD26SM100_TMEM_LOAD_32dp32b32xES12_NS13_INS14_ILi2ELi4ELi3EEES17_NST_INSB_IJS18_S1N_EEENSB_IJS1N_SD_EEEEEEENSA_39AutoVectorizingCopyWithAssumedAlignmentILi128EEENSA_14SM90_TMA_STOREES26_S28_S28_EEEvvEEEEvNT_6ParamsE --------------------------
	.section	.nv.constant0._ZN7cutlass13device_kernelINS_4conv6kernel13ConvUniversalINS1_16ConvProblemShapeILNS1_8OperatorE2ELi2EEENS1_10collective14CollectiveConvINS1_47MainloopSm100TmaUmmaWarpSpecializedImplicitGemmILS5_2ELi8ELi2ELi1ELi2EN4cute5tupleIJNSA_1CILi1EEESD_SD_EEEEENSB_IJNSC_ILi128EEENSB_IJNSC_ILi64EEEEEESI_EEENS_10bfloat16_tESK_NSA_8TiledMMAINSA_8MMA_AtomIJNSA_20SM100_MMA_F16BF16_SSISK_SK_fLi128ELi64ELNSA_4UMMA5MajorE1ELSP_1ELNSO_7ScaleInE0ELSQ_0EEEEEENSA_6LayoutISE_NSB_IJNSC_ILi0EEESU_SU_EEEEENSB_IJNSA_10UnderscoreESX_SX_EEEEENS7_6detail27Sm100ImplicitGemmTileTraitsINSA_13SM90_TMA_LOADENSA_14ComposedLayoutINSA_7SwizzleILi3ELi4ELi3EEENSA_18smem_ptr_flag_bitsILi16EEENST_INSB_IJSH_NSC_ILi8EEEEEENSB_IJSD_SH_EEEEEEEvEENS11_INSA_20SM90_TMA_LOAD_IM2COLES1C_vEEEENS_8epilogue10collective18CollectiveEpilogueINS1H_23Sm100TmaWarpSpecializedILi3ELi2ELi32ELb1ELb0EEEJSJ_NSB_IJNST_ISG_SD_EENST_INSC_ILi32EEESD_EEEEESK_NSB_IJlNSB_IJSD_llEEESU_EEESK_S1R_NS1H_6fusion15FusionCallbacksIS1L_NS1S_17LinearCombinationISK_fSK_fLNS_15FloatRoundStyleE2EEESJ_S1P_JEEENSA_5SM1004TMEM4LOAD26SM100_TMEM_LOAD_32dp32b32xES12_NS13_INS14_ILi2ELi4ELi3EEES17_NST_INSB_IJS18_S1N_EEENSB_IJS1N_SD_EEEEEEENSA_39AutoVectorizingCopyWithAssumedAlignmentILi128EEENSA_14SM90_TMA_STOREES26_S28_S28_EEEvvEEEEvNT_6ParamsE,"a",@progbits
	.sectionflags	@""
	.align	4
.nv.constant0._ZN7cutlass13device_kernelINS_4conv6kernel13ConvUniversalINS1_16ConvProblemShapeILNS1_8OperatorE2ELi2EEENS1_10collective14CollectiveConvINS1_47MainloopSm100TmaUmmaWarpSpecializedImplicitGemmILS5_2ELi8ELi2ELi1ELi2EN4cute5tupleIJNSA_1CILi1EEESD_SD_EEEEENSB_IJNSC_ILi128EEENSB_IJNSC_ILi64EEEEEESI_EEENS_10bfloat16_tESK_NSA_8TiledMMAINSA_8MMA_AtomIJNSA_20SM100_MMA_F16BF16_SSISK_SK_fLi128ELi64ELNSA_4UMMA5MajorE1ELSP_1ELNSO_7ScaleInE0ELSQ_0EEEEEENSA_6LayoutISE_NSB_IJNSC_ILi0EEESU_SU_EEEEENSB_IJNSA_10UnderscoreESX_SX_EEEEENS7_6detail27Sm100ImplicitGemmTileTraitsINSA_13SM90_TMA_LOADENSA_14ComposedLayoutINSA_7SwizzleILi3ELi4ELi3EEENSA_18smem_ptr_flag_bitsILi16EEENST_INSB_IJSH_NSC_ILi8EEEEEENSB_IJSD_SH_EEEEEEEvEENS11_INSA_20SM90_TMA_LOAD_IM2COLES1C_vEEEENS_8epilogue10collective18CollectiveEpilogueINS1H_23Sm100TmaWarpSpecializedILi3ELi2ELi32ELb1ELb0EEEJSJ_NSB_IJNST_ISG_SD_EENST_INSC_ILi32EEESD_EEEEESK_NSB_IJlNSB_IJSD_llEEESU_EEESK_S1R_NS1H_6fusion15FusionCallbacksIS1L_NS1S_17LinearCombinationISK_fSK_fLNS_15FloatRoundStyleE2EEESJ_S1P_JEEENSA_5SM1004TMEM4LOAD26SM100_TMEM_LOAD_32dp32b32xES12_NS13_INS14_ILi2ELi4ELi3EEES17_NST_INSB_IJS18_S1N_EEENSB_IJS1N_SD_EEEEEEENSA_39AutoVectorizingCopyWithAssumedAlignmentILi128EEENSA_14SM90_TMA_STOREES26_S28_S28_EEEvvEEEEvNT_6ParamsE:
	.zero		2944


//--------------------- SYMBOLS --------------------------

	.type		.nv.reservedSmem.offset0,@object
	.size		.nv.reservedSmem.offset0,0x4
	.type		.nv.reservedSmem.cap,@object
	.size		.nv.reservedSmem.cap,0x4
	.type		__assertfail,@function
